	.headerflags	@"EF_CUDA_TEXMODE_UNIFIED EF_CUDA_64BIT_ADDRESS EF_CUDA_SM89 EF_CUDA_VIRTUAL_SM(EF_CUDA_SM89)"
	.elftype	@"ET_EXEC"


//--------------------- .nv.info                  --------------------------
	.section	.nv.info,"",@"SHT_CUDA_INFO"
	.align	4


	//----- nvinfo : EIATTR_REGCOUNT
	.align		4
        /*0000*/ 	.byte	0x04, 0x2f
        /*0002*/ 	.short	(.L_1 - .L_0)
	.align		4
.L_0:
        /*0004*/ 	.word	index@(triton__0d1d2d3d4de5de)
        /*0008*/ 	.word	0x0000007f


	//----- nvinfo : EIATTR_MAX_STACK_SIZE
	.align		4
.L_1:
        /*000c*/ 	.byte	0x04, 0x23
        /*000e*/ 	.short	(.L_3 - .L_2)
	.align		4
.L_2:
        /*0010*/ 	.word	index@(triton__0d1d2d3d4de5de)
        /*0014*/ 	.word	0x00000000


	//----- nvinfo : EIATTR_MIN_STACK_SIZE
	.align		4
.L_3:
        /*0018*/ 	.byte	0x04, 0x12
        /*001a*/ 	.short	(.L_5 - .L_4)
	.align		4
.L_4:
        /*001c*/ 	.word	index@(triton__0d1d2d3d4de5de)
        /*0020*/ 	.word	0x00000000


	//----- nvinfo : EIATTR_FRAME_SIZE
	.align		4
.L_5:
        /*0024*/ 	.byte	0x04, 0x11
        /*0026*/ 	.short	(.L_7 - .L_6)
	.align		4
.L_6:
        /*0028*/ 	.word	index@(triton__0d1d2d3d4de5de)
        /*002c*/ 	.word	0x00000000
.L_7:


//--------------------- .nv.info.triton__0d1d2d3d4de5de --------------------------
	.section	.nv.info.triton__0d1d2d3d4de5de,"",@"SHT_CUDA_INFO"
	.align	4


	//----- nvinfo : EIATTR_CUDA_API_VERSION
	.align		4
        /*0000*/ 	.byte	0x04, 0x37
        /*0002*/ 	.short	(.L_9 - .L_8)
.L_8:
        /*0004*/ 	.word	0x0000007b


	//----- nvinfo : EIATTR_PARAM_CBANK
	.align		4
.L_9:
        /*0008*/ 	.byte	0x04, 0x0a
        /*000a*/ 	.short	(.L_11 - .L_10)
	.align		4
.L_10:
        /*000c*/ 	.word	index@(.nv.constant0.triton__0d1d2d3d4de5de)
        /*0010*/ 	.short	0x0160
        /*0012*/ 	.short	0x0028


	//----- nvinfo : EIATTR_CBANK_PARAM_SIZE
	.align		4
.L_11:
        /*0014*/ 	.byte	0x03, 0x19
        /*0016*/ 	.short	0x0028


	//----- nvinfo : EIATTR_KPARAM_INFO
	.align		4
        /*0018*/ 	.byte	0x04, 0x17
        /*001a*/ 	.short	(.L_13 - .L_12)
.L_12:
        /*001c*/ 	.word	0x00000000
        /*0020*/ 	.short	0x0005
        /*0022*/ 	.short	0x0024
        /*0024*/ 	.byte	0x00, 0xf0, 0x11, 0x00


	//----- nvinfo : EIATTR_KPARAM_INFO
	.align		4
.L_13:
        /*0028*/ 	.byte	0x04, 0x17
        /*002a*/ 	.short	(.L_15 - .L_14)
.L_14:
        /*002c*/ 	.word	0x00000000
        /*0030*/ 	.short	0x0004
        /*0032*/ 	.short	0x0020
        /*0034*/ 	.byte	0x00, 0xf0, 0x11, 0x00


	//----- nvinfo : EIATTR_KPARAM_INFO
	.align		4
.L_15:
        /*0038*/ 	.byte	0x04, 0x17
        /*003a*/ 	.short	(.L_17 - .L_16)
.L_16:
        /*003c*/ 	.word	0x00000000
        /*0040*/ 	.short	0x0003
        /*0042*/ 	.short	0x0018
        /*0044*/ 	.byte	0x00, 0xf0, 0x21, 0x00


	//----- nvinfo : EIATTR_KPARAM_INFO
	.align		4
.L_17:
        /*0048*/ 	.byte	0x04, 0x17
        /*004a*/ 	.short	(.L_19 - .L_18)
.L_18:
        /*004c*/ 	.word	0x00000000
        /*0050*/ 	.short	0x0002
        /*0052*/ 	.short	0x0010
        /*0054*/ 	.byte	0x00, 0xf0, 0x21, 0x00


	//----- nvinfo : EIATTR_KPARAM_INFO
	.align		4
.L_19:
        /*0058*/ 	.byte	0x04, 0x17
        /*005a*/ 	.short	(.L_21 - .L_20)
.L_20:
        /*005c*/ 	.word	0x00000000
        /*0060*/ 	.short	0x0001
        /*0062*/ 	.short	0x0008
        /*0064*/ 	.byte	0x00, 0xf0, 0x21, 0x00


	//----- nvinfo : EIATTR_KPARAM_INFO
	.align		4
.L_21:
        /*0068*/ 	.byte	0x04, 0x17
        /*006a*/ 	.short	(.L_23 - .L_22)
.L_22:
        /*006c*/ 	.word	0x00000000
        /*0070*/ 	.short	0x0000
        /*0072*/ 	.short	0x0000
        /*0074*/ 	.byte	0x00, 0xf0, 0x21, 0x00


	//----- nvinfo : EIATTR_MAXREG_COUNT
	.align		4
.L_23:
        /*0078*/ 	.byte	0x03, 0x1b
        /*007a*/ 	.short	0x00ff


	//----- nvinfo : EIATTR_EXIT_INSTR_OFFSETS
	.align		4
        /*007c*/ 	.byte	0x04, 0x1c
        /*007e*/ 	.short	(.L_25 - .L_24)


	//   ....[0]....
.L_24:
        /*0080*/ 	.word	0x00004430


	//   ....[1]....
        /*0084*/ 	.word	0x00004480


	//----- nvinfo : EIATTR_MAX_THREADS
	.align		4
.L_25:
        /*0088*/ 	.byte	0x04, 0x05
        /*008a*/ 	.short	(.L_27 - .L_26)
.L_26:
        /*008c*/ 	.word	0x00000100
        /*0090*/ 	.word	0x00000001
        /*0094*/ 	.word	0x00000001
.L_27:


//--------------------- .nv.rel.action            --------------------------
	.section	.nv.rel.action,"",@"SHT_CUDA_RELOCINFO"
	.align	8
	.sectionentsize	8
        /*0000*/ 	.byte	0x73, 0x00, 0x00, 0x00, 0x00, 0x00, 0x00, 0x00, 0x00, 0x00, 0x00, 0x11, 0x25, 0x00, 0x05, 0x36


//--------------------- .nv.constant0.triton__0d1d2d3d4de5de --------------------------
	.section	.nv.constant0.triton__0d1d2d3d4de5de,"a",@progbits
	.align	4
.nv.constant0.triton__0d1d2d3d4de5de:
	.zero		392


//--------------------- .text.triton__0d1d2d3d4de5de --------------------------
	.section	.text.triton__0d1d2d3d4de5de,"ax",@progbits
	.sectionflags	@"SHF_BARRIERS=1"
	.sectioninfo	@"SHI_REGISTERS=127"
	.align	128
        .global         triton__0d1d2d3d4de5de
        .type           triton__0d1d2d3d4de5de,@function
        .size           triton__0d1d2d3d4de5de,(.L_x_1 - triton__0d1d2d3d4de5de)
        .other          triton__0d1d2d3d4de5de,@"STO_CUDA_ENTRY STV_DEFAULT"
triton__0d1d2d3d4de5de:
.text.triton__0d1d2d3d4de5de:
[----:B------:R-:W-:-:S02]  /*0000*/  IMAD.MOV.U32 R1, RZ, RZ, c[0x0][0x28] ;  /* 0x00000a00ff017624 */ /* 0x000fc400078e00ff */
[----:B------:R-:W0:Y:S01]  /*0010*/  S2R R2, SR_TID.X ;  /* 0x0000000000027919 */ /* 0x000e220000002100 */
[----:B------:R-:W-:Y:S01]  /*0020*/  IMAD.MOV.U32 R59, RZ, RZ, 0x2 ;  /* 0x00000002ff3b7424 */ /* 0x000fe200078e00ff */
[----:B------:R-:W-:Y:S01]  /*0030*/  CS2R R16, SRZ ;  /* 0x0000000000107805 */ /* 0x000fe2000001ff00 */
[----:B------:R-:W-:Y:S01]  /*0040*/  CS2R R18, SRZ ;  /* 0x0000000000127805 */ /* 0x000fe2000001ff00 */
[----:B------:R-:W1:Y:S01]  /*0050*/  S2R R11, SR_CTAID.Y ;  /* 0x00000000000b7919 */ /* 0x000e620000002600 */
[----:B------:R-:W-:-:S03]  /*0060*/  ULDC.64 UR4, c[0x0][0x118] ;  /* 0x0000460000047ab9 */ /* 0x000fc60000000a00 */
[----:B------:R-:W2:Y:S01]  /*0070*/  S2R R28, SR_CTAID.X ;  /* 0x00000000001c7919 */ /* 0x000ea20000002500 */
[----:B0-----:R-:W-:Y:S01]  /*0080*/  IMAD.SHL.U32 R0, R2, 0x8, RZ ;  /* 0x0000000802007824 */ /* 0x001fe200078e00ff */
[----:B------:R-:W-:Y:S01]  /*0090*/  SHF.R.U32.HI R4, RZ, 0x5, R2 ;  /* 0x00000005ff047819 */ /* 0x000fe20000011602 */
[----:B-1----:R-:W-:-:S03]  /*00a0*/  IMAD.SHL.U32 R6, R11, 0x40, RZ ;  /* 0x000000400b067824 */ /* 0x002fc600078e00ff */
[----:B------:R-:W-:Y:S02]  /*00b0*/  LOP3.LUT R5, R0, 0x38, RZ, 0xc0, !PT ;  /* 0x0000003800057812 */ /* 0x000fe400078ec0ff */
[----:B------:R-:W-:Y:S02]  /*00c0*/  SGXT.U32 R4, R4, 0x3 ;  /* 0x000000030404781a */ /* 0x000fe40000000000 */
[----:B------:R-:W-:Y:S02]  /*00d0*/  LOP3.LUT R12, R6, R5, RZ, 0xfc, !PT ;  /* 0x00000005060c7212 */ /* 0x000fe400078efcff */
[----:B------:R-:W-:Y:S01]  /*00e0*/  SHF.R.U32.HI R0, RZ, 0x3, R2 ;  /* 0x00000003ff007819 */ /* 0x000fe20000011602 */
[----:B------:R-:W-:Y:S01]  /*00f0*/  IMAD.SHL.U32 R3, R4, 0x4, RZ ;  /* 0x0000000404037824 */ /* 0x000fe200078e00ff */
[----:B------:R-:W-:Y:S02]  /*0100*/  SHF.R.S32.HI R7, RZ, 0x1f, R12 ;  /* 0x0000001fff077819 */ /* 0x000fe4000001140c */
[----:B------:R-:W-:-:S02]  /*0110*/  SGXT.U32 R0, R0, 0x2 ;  /* 0x000000020000781a */ /* 0x000fc40000000000 */
[----:B------:R-:W-:Y:S02]  /*0120*/  LEA.HI R8, R7, R12, RZ, 0x9 ;  /* 0x0000000c07087211 */ /* 0x000fe400078f48ff */
[----:B--2---:R-:W-:Y:S02]  /*0130*/  SHF.L.U32 R10, R28, 0x6, RZ ;  /* 0x000000061c0a7819 */ /* 0x004fe400000006ff */
[----:B------:R-:W-:Y:S01]  /*0140*/  LOP3.LUT R7, R3, R0, RZ, 0xfc, !PT ;  /* 0x0000000003077212 */ /* 0x000fe200078efcff */
[C---:B------:R-:W-:Y:S01]  /*0150*/  IMAD.SHL.U32 R9, R8.reuse, 0x200, RZ ;  /* 0x0000020008097824 */ /* 0x040fe200078e00ff */
[----:B------:R-:W-:Y:S02]  /*0160*/  LOP3.LUT R3, R8, 0xfffffe00, RZ, 0xc0, !PT ;  /* 0xfffffe0008037812 */ /* 0x000fe400078ec0ff */
[----:B------:R-:W-:Y:S02]  /*0170*/  LOP3.LUT R0, R10, R7, RZ, 0xfc, !PT ;  /* 0x000000070a007212 */ /* 0x000fe400078efcff */
[----:B------:R-:W-:Y:S01]  /*0180*/  LOP3.LUT R15, R9, 0xfffc0000, RZ, 0xc0, !PT ;  /* 0xfffc0000090f7812 */ /* 0x000fe200078ec0ff */
[----:B------:R-:W-:Y:S01]  /*0190*/  IMAD.IADD R12, R12, 0x1, -R3 ;  /* 0x000000010c0c7824 */ /* 0x000fe200078e0a03 */
[----:B------:R-:W-:-:S02]  /*01a0*/  ISETP.GE.AND P1, PT, R0, 0x100, PT ;  /* 0x000001000000780c */ /* 0x000fc40003f26270 */
[----:B------:R-:W-:Y:S01]  /*01b0*/  LOP3.LUT R3, R10, 0x20, R7, 0xfe, !PT ;  /* 0x000000200a037812 */ /* 0x000fe200078efe07 */
[----:B------:R-:W-:-:S03]  /*01c0*/  IMAD R9, R0, 0x200, R15 ;  /* 0x0000020000097824 */ /* 0x000fc600078e020f */
[C---:B------:R-:W-:Y:S01]  /*01d0*/  ISETP.GE.AND P3, PT, R3.reuse, 0x100, PT ;  /* 0x000001000300780c */ /* 0x040fe20003f66270 */
[----:B------:R-:W-:Y:S01]  /*01e0*/  IMAD R15, R3, 0x200, R15 ;  /* 0x00000200030f7824 */ /* 0x000fe200078e020f */
[----:B------:R-:W-:-:S03]  /*01f0*/  IADD3 R24, R12, R9, RZ ;  /* 0x000000090c187210 */ /* 0x000fc60007ffe0ff */
[----:B------:R-:W-:Y:S02]  /*0200*/  IMAD.IADD R26, R12, 0x1, R15 ;  /* 0x000000010c1a7824 */ /* 0x000fe400078e020f */
[-C--:B------:R-:W-:Y:S01]  /*0210*/  IMAD.WIDE R24, R24, R59.reuse, c[0x0][0x160] ;  /* 0x0000580018187625 */ /* 0x080fe200078e023b */
[----:B------:R-:W-:Y:S01]  /*0220*/  CS2R R20, SRZ ;  /* 0x0000000000147805 */ /* 0x000fe2000001ff00 */
[----:B------:R-:W-:Y:S02]  /*0230*/  CS2R R22, SRZ ;  /* 0x0000000000167805 */ /* 0x000fe4000001ff00 */
[----:B------:R-:W-:Y:S01]  /*0240*/  IMAD.WIDE R26, R26, R59, c[0x0][0x160] ;  /* 0x000058001a1a7625 */ /* 0x000fe200078e023b */
[----:B------:R-:W2:Y:S04]  /*0250*/  @!P1 LDG.E.EL.128 R16, [R24.64] ;  /* 0x0000000418109981 */ /* 0x000ea8000c2e1d00 */
[----:B------:R0:W3:Y:S01]  /*0260*/  @!P3 LDG.E.EL.128 R20, [R26.64] ;  /* 0x000000041a14b981 */ /* 0x0000e2000c2e1d00 */
[----:B------:R-:W-:Y:S01]  /*0270*/  SHF.R.S32.HI R11, RZ, 0x19, R11 ;  /* 0x00000019ff0b7819 */ /* 0x000fe2000001140b */
[--C-:B------:R-:W-:Y:S01]  /*0280*/  IMAD R75, R5, 0x41, R7.reuse ;  /* 0x00000041054b7824 */ /* 0x100fe200078e0207 */
[C---:B------:R-:W-:Y:S01]  /*0290*/  LOP3.LUT R74, R6.reuse, R7, RZ, 0xfc, !PT ;  /* 0x00000007064a7212 */ /* 0x040fe200078efcff */
[----:B------:R-:W-:Y:S01]  /*02a0*/  CS2R R52, SRZ ;  /* 0x0000000000347805 */ /* 0x000fe2000001ff00 */
[----:B------:R-:W-:Y:S01]  /*02b0*/  SGXT R11, R11, 0x1 ;  /* 0x000000010b0b781a */ /* 0x000fe20000000200 */
[----:B------:R-:W-:Y:S01]  /*02c0*/  IMAD.SHL.U32 R75, R75, 0x2, RZ ;  /* 0x000000024b4b7824 */ /* 0x000fe200078e00ff */
[----:B------:R-:W-:Y:S01]  /*02d0*/  LOP3.LUT R70, R6, 0x20, R7, 0xfe, !PT ;  /* 0x0000002006467812 */ /* 0x000fe200078efe07 */
[----:B------:R-:W-:Y:S01]  /*02e0*/  CS2R R54, SRZ ;  /* 0x0000000000367805 */ /* 0x000fe2000001ff00 */
[----:B------:R-:W-:-:S02]  /*02f0*/  LEA.HI R8, R11, R74, RZ, 0x9 ;  /* 0x0000004a0b087211 */ /* 0x000fc400078f48ff */
[----:B------:R-:W-:Y:S02]  /*0300*/  LEA.HI R13, R11, R70, RZ, 0x9 ;  /* 0x000000460b0d7211 */ /* 0x000fe400078f48ff */
[----:B------:R-:W-:Y:S02]  /*0310*/  LOP3.LUT R11, R8, 0xfffe00, RZ, 0xc0, !PT ;  /* 0x00fffe00080b7812 */ /* 0x000fe400078ec0ff */
[----:B------:R-:W-:Y:S02]  /*0320*/  LOP3.LUT R69, R10, R5, RZ, 0xfc, !PT ;  /* 0x000000050a457212 */ /* 0x000fe400078efcff */
[----:B------:R-:W-:Y:S01]  /*0330*/  LOP3.LUT R13, R13, 0xfffe00, RZ, 0xc0, !PT ;  /* 0x00fffe000d0d7812 */ /* 0x000fe200078ec0ff */
[----:B------:R-:W-:Y:S01]  /*0340*/  IMAD.IADD R74, R74, 0x1, -R11 ;  /* 0x000000014a4a7824 */ /* 0x000fe200078e0a0b */
[----:B------:R-:W-:Y:S02]  /*0350*/  ISETP.GE.AND P0, PT, R69, 0x100, PT ;  /* 0x000001004500780c */ /* 0x000fe40003f06270 */
[----:B------:R-:W-:Y:S01]  /*0360*/  IADD3 R70, R70, -R13, RZ ;  /* 0x8000000d46467210 */ /* 0x000fe20007ffe0ff */
[----:B------:R-:W-:Y:S01]  /*0370*/  CS2R R48, SRZ ;  /* 0x0000000000307805 */ /* 0x000fe2000001ff00 */
[----:B------:R-:W-:Y:S01]  /*0380*/  CS2R R50, SRZ ;  /* 0x0000000000327805 */ /* 0x000fe2000001ff00 */
[----:B--2---:R-:W-:Y:S01]  /*0390*/  SHF.R.U32.HI R24, RZ, 0x10, R16 ;  /* 0x00000010ff187819 */ /* 0x004fe20000011610 */
[----:B------:R1:W-:Y:S01]  /*03a0*/  STS.U16 [R75], R16 ;  /* 0x000000104b007388 */ /* 0x0003e20000000400 */
[----:B------:R-:W-:-:S02]  /*03b0*/  SHF.R.U32.HI R30, RZ, 0x10, R18 ;  /* 0x00000010ff1e7819 */ /* 0x000fc40000011612 */
[----:B0-----:R-:W-:Y:S01]  /*03c0*/  SHF.R.U32.HI R26, RZ, 0x10, R17 ;  /* 0x00000010ff1a7819 */ /* 0x001fe20000011611 */
[----:B------:R0:W-:Y:S01]  /*03d0*/  STS.U16 [R75+0x208], R18 ;  /* 0x000208124b007388 */ /* 0x0001e20000000400 */
[----:B------:R-:W-:Y:S02]  /*03e0*/  SHF.R.U32.HI R32, RZ, 0x10, R19 ;  /* 0x00000010ff207819 */ /* 0x000fe40000011613 */
[----:B---3--:R-:W-:Y:S01]  /*03f0*/  SHF.R.U32.HI R8, RZ, 0x10, R20 ;  /* 0x00000010ff087819 */ /* 0x008fe20000011614 */
[----:B------:R2:W-:Y:S01]  /*0400*/  STS.U16 [R75+0x82], R24 ;  /* 0x000082184b007388 */ /* 0x0005e20000000400 */
[----:B------:R-:W-:Y:S01]  /*0410*/  SHF.R.U32.HI R14, RZ, 0x10, R21 ;  /* 0x00000010ff0e7819 */ /* 0x000fe20000011615 */
[----:B-1----:R-:W-:Y:S02]  /*0420*/  IMAD R16, R74, 0x100, R69 ;  /* 0x000001004a107824 */ /* 0x002fe400078e0245 */
[----:B------:R1:W-:Y:S01]  /*0430*/  STS.U16 [R75+0x104], R17 ;  /* 0x000104114b007388 */ /* 0x0003e20000000400 */
[----:B0-----:R-:W-:-:S03]  /*0440*/  SHF.R.U32.HI R18, RZ, 0x10, R22 ;  /* 0x00000010ff127819 */ /* 0x001fc60000011616 */
[----:B------:R-:W-:Y:S01]  /*0450*/  STS.U16 [R75+0x30c], R19 ;  /* 0x00030c134b007388 */ /* 0x000fe20000000400 */
[----:B--2---:R-:W-:-:S03]  /*0460*/  SHF.R.U32.HI R24, RZ, 0x10, R23 ;  /* 0x00000010ff187819 */ /* 0x004fc60000011617 */
[----:B------:R-:W-:Y:S01]  /*0470*/  STS.U16 [R75+0x186], R26 ;  /* 0x0001861a4b007388 */ /* 0x000fe20000000400 */
[----:B-1----:R-:W-:-:S03]  /*0480*/  IMAD.WIDE R16, R16, R59, c[0x0][0x168] ;  /* 0x00005a0010107625 */ /* 0x002fc600078e023b */
[----:B------:R-:W-:Y:S04]  /*0490*/  STS.U16 [R75+0x28a], R30 ;  /* 0x00028a1e4b007388 */ /* 0x000fe80000000400 */
[----:B------:R-:W-:Y:S04]  /*04a0*/  STS.U16 [R75+0x38e], R32 ;  /* 0x00038e204b007388 */ /* 0x000fe80000000400 */
[----:B------:R-:W-:Y:S04]  /*04b0*/  STS.U16 [R75+0x40], R20 ;  /* 0x000040144b007388 */ /* 0x000fe80000000400 */
[----:B------:R-:W-:Y:S04]  /*04c0*/  STS.U16 [R75+0x144], R21 ;  /* 0x000144154b007388 */ /* 0x000fe80000000400 */
[----:B------:R0:W-:Y:S04]  /*04d0*/  STS.U16 [R75+0x248], R22 ;  /* 0x000248164b007388 */ /* 0x0001e80000000400 */
[----:B------:R-:W-:Y:S04]  /*04e0*/  STS.U16 [R75+0x34c], R23 ;  /* 0x00034c174b007388 */ /* 0x000fe80000000400 */
[----:B------:R-:W-:Y:S01]  /*04f0*/  STS.U16 [R75+0xc2], R8 ;  /* 0x0000c2084b007388 */ /* 0x000fe20000000400 */
[----:B0-----:R-:W-:-:S03]  /*0500*/  IMAD R22, R70, 0x100, R69 ;  /* 0x0000010046167824 */ /* 0x001fc600078e0245 */
[----:B------:R-:W-:Y:S04]  /*0510*/  STS.U16 [R75+0x1c6], R14 ;  /* 0x0001c60e4b007388 */ /* 0x000fe80000000400 */
[----:B------:R-:W-:Y:S04]  /*0520*/  STS.U16 [R75+0x2ca], R18 ;  /* 0x0002ca124b007388 */ /* 0x000fe80000000400 */
[----:B------:R-:W-:Y:S04]  /*0530*/  STS.U16 [R75+0x3ce], R24 ;  /* 0x0003ce184b007388 */ /* 0x000fe80000000400 */
[----:B------:R-:W-:Y:S06]  /*0540*/  BAR.SYNC 0x0 ;  /* 0x0000000000007b1d */ /* 0x000fec0000000000 */
[----:B------:R0:W2:Y:S01]  /*0550*/  @!P0 LDG.E.EL.128 R52, [R16.64] ;  /* 0x0000000410348981 */ /* 0x0000a2000c2e1d00 */
[----:B------:R-:W-:-:S05]  /*0560*/  IMAD.WIDE R22, R22, R59, c[0x0][0x168] ;  /* 0x00005a0016167625 */ /* 0x000fca00078e023b */
[----:B------:R1:W3:Y:S01]  /*0570*/  @!P0 LDG.E.EL.128 R48, [R22.64] ;  /* 0x0000000416308981 */ /* 0x0002e2000c2e1d00 */
[----:B------:R-:W-:Y:S01]  /*0580*/  IMAD R18, R5, 0x48, RZ ;  /* 0x0000004805127824 */ /* 0x000fe200078e02ff */
[----:B------:R-:W-:Y:S01]  /*0590*/  LOP3.LUT R8, R28, 0x3fffffe, RZ, 0xc0, !PT ;  /* 0x03fffffe1c087812 */ /* 0x000fe200078ec0ff */
[C-C-:B------:R-:W-:Y:S01]  /*05a0*/  IMAD R19, R7.reuse, 0x41, R5.reuse ;  /* 0x0000004107137824 */ /* 0x140fe200078e0205 */
[----:B------:R-:W-:Y:S01]  /*05b0*/  CS2R R40, SRZ ;  /* 0x0000000000287805 */ /* 0x000fe2000001ff00 */
[C---:B------:R-:W-:Y:S01]  /*05c0*/  IMAD R5, R7.reuse, 0x48, R5 ;  /* 0x0000004807057824 */ /* 0x040fe200078e0205 */
[----:B------:R-:W-:Y:S01]  /*05d0*/  LOP3.LUT R18, R7, R18, RZ, 0xfc, !PT ;  /* 0x0000001207127212 */ /* 0x000fe200078efcff */
[----:B------:R-:W-:Y:S01]  /*05e0*/  IMAD.SHL.U32 R19, R19, 0x2, RZ ;  /* 0x0000000213137824 */ /* 0x000fe200078e00ff */
[----:B------:R-:W-:Y:S01]  /*05f0*/  ISETP.NE.AND P2, PT, R8, 0x2, PT ;  /* 0x000000020800780c */ /* 0x000fe20003f45270 */
[----:B------:R-:W-:Y:S01]  /*0600*/  CS2R R42, SRZ ;  /* 0x00000000002a7805 */ /* 0x000fe2000001ff00 */
[----:B------:R-:W-:Y:S01]  /*0610*/  CS2R R34, SRZ ;  /* 0x0000000000227805 */ /* 0x000fe2000001ff00 */
[----:B------:R-:W-:Y:S01]  /*0620*/  IMAD.SHL.U32 R24, R18, 0x2, RZ ;  /* 0x0000000212187824 */ /* 0x000fe200078e00ff */
[----:B------:R-:W-:Y:S04]  /*0630*/  LDS.U16 R11, [R19] ;  /* 0x00000000130b7984 */ /* 0x000fe80000000400 */
[----:B------:R-:W-:Y:S04]  /*0640*/  LDS.U16 R21, [R19+0x2] ;  /* 0x0000020013157984 */ /* 0x000fe80000000400 */
[----:B------:R-:W-:Y:S04]  /*0650*/  LDS.U16 R67, [R19+0x4] ;  /* 0x0000040013437984 */ /* 0x000fe80000000400 */
[----:B------:R-:W-:Y:S04]  /*0660*/  LDS.U16 R8, [R19+0x6] ;  /* 0x0000060013087984 */ /* 0x000fe80000000400 */
[----:B------:R-:W-:Y:S04]  /*0670*/  LDS.U16 R64, [R19+0x8] ;  /* 0x0000080013407984 */ /* 0x000fe80000000400 */
[----:B-1----:R-:W-:Y:S04]  /*0680*/  LDS.U16 R22, [R19+0xa] ;  /* 0x00000a0013167984 */ /* 0x002fe80000000400 */
[----:B0-----:R-:W-:Y:S04]  /*0690*/  LDS.U16 R16, [R19+0xc] ;  /* 0x00000c0013107984 */ /* 0x001fe80000000400 */
[----:B------:R-:W-:Y:S04]  /*06a0*/  LDS.U16 R17, [R19+0xe] ;  /* 0x00000e0013117984 */ /* 0x000fe80000000400 */
        /* <DEDUP_REMOVED lines=8> */
[----:B------:R-:W-:Y:S06]  /*0730*/  BAR.SYNC 0x0 ;  /* 0x0000000000007b1d */ /* 0x000fec0000000000 */
[----:B------:R-:W-:Y:S01]  /*0740*/  IMAD.SHL.U32 R60, R5, 0x2, RZ ;  /* 0x00000002053c7824 */ /* 0x000fe200078e00ff */
[----:B------:R-:W-:Y:S01]  /*0750*/  CS2R R36, SRZ ;  /* 0x0000000000247805 */ /* 0x000fe2000001ff00 */
[----:B------:R-:W-:Y:S01]  /*0760*/  CS2R R38, SRZ ;  /* 0x0000000000267805 */ /* 0x000fe2000001ff00 */
[----:B------:R-:W-:Y:S01]  /*0770*/  CS2R R44, SRZ ;  /* 0x00000000002c7805 */ /* 0x000fe2000001ff00 */
[----:B------:R-:W-:Y:S01]  /*0780*/  CS2R R46, SRZ ;  /* 0x00000000002e7805 */ /* 0x000fe2000001ff00 */
[----:B--2---:R-:W-:Y:S01]  /*0790*/  PRMT R26, R53, 0x7632, R26 ;  /* 0x00007632351a7816 */ /* 0x004fe2000000001a */
[----:B------:R-:W-:Y:S01]  /*07a0*/  STS.U16 [R24], R52 ;  /* 0x0000003418007388 */ /* 0x000fe20000000400 */
[----:B------:R-:W-:-:S02]  /*07b0*/  PRMT R25, R52, 0x7632, R25 ;  /* 0x0000763234197816 */ /* 0x000fc40000000019 */
[----:B------:R-:W-:Y:S01]  /*07c0*/  PRMT R28, R55, 0x7632, R28 ;  /* 0x00007632371c7816 */ /* 0x000fe2000000001c */
[----:B------:R0:W-:Y:S01]  /*07d0*/  STS.U16 [R24+0x1b0], R26 ;  /* 0x0001b01a18007388 */ /* 0x0001e20000000400 */
[----:B---3--:R-:W-:Y:S02]  /*07e0*/  PRMT R32, R51, 0x7632, R32 ;  /* 0x0000763233207816 */ /* 0x008fe40000000020 */
[----:B------:R-:W-:Y:S01]  /*07f0*/  PRMT R27, R54, 0x7632, R27 ;  /* 0x00007632361b7816 */ /* 0x000fe2000000001b */
[----:B------:R1:W-:Y:S01]  /*0800*/  STS.U16 [R24+0x90], R25 ;  /* 0x0000901918007388 */ /* 0x0003e20000000400 */
[----:B------:R-:W-:Y:S02]  /*0810*/  PRMT R29, R48, 0x7632, R29 ;  /* 0x00007632301d7816 */ /* 0x000fe4000000001d */
[----:B------:R-:W-:Y:S01]  /*0820*/  PRMT R30, R49, 0x7632, R30 ;  /* 0x00007632311e7816 */ /* 0x000fe2000000001e */
[----:B------:R2:W-:Y:S01]  /*0830*/  STS.U16 [R24+0x3f0], R28 ;  /* 0x0003f01c18007388 */ /* 0x0005e20000000400 */
[----:B------:R-:W-:-:S02]  /*0840*/  PRMT R31, R50, 0x7632, R31 ;  /* 0x00007632321f7816 */ /* 0x000fc4000000001f */
[C---:B0-----:R-:W-:Y:S01]  /*0850*/  IADD3 R26, R12.reuse, 0x20000, RZ ;  /* 0x000200000c1a7810 */ /* 0x041fe20007ffe0ff */
[----:B------:R0:W-:Y:S03]  /*0860*/  STS.U16 [R24+0x430], R32 ;  /* 0x0004302018007388 */ /* 0x0001e60000000400 */
[----:B-1----:R-:W-:Y:S01]  /*0870*/  IADD3 R25, R9, R26, RZ ;  /* 0x0000001a09197210 */ /* 0x002fe20007ffe0ff */
[----:B------:R-:W-:Y:S01]  /*0880*/  IMAD.IADD R26, R15, 0x1, R26 ;  /* 0x000000010f1a7824 */ /* 0x000fe200078e021a */
[----:B------:R1:W-:Y:S01]  /*0890*/  STS.U16 [R24+0x2d0], R27 ;  /* 0x0002d01b18007388 */ /* 0x0003e20000000400 */
[----:B--2---:R-:W-:-:S03]  /*08a0*/  IADD3 R28, R12, -0x10000, RZ ;  /* 0xffff00000c1c7810 */ /* 0x004fc60007ffe0ff */
[----:B------:R-:W-:Y:S01]  /*08b0*/  STS.U16 [R24+0xd0], R29 ;  /* 0x0000d01d18007388 */ /* 0x000fe20000000400 */
[----:B0-----:R-:W-:Y:S01]  /*08c0*/  CS2R R32, SRZ ;  /* 0x0000000000207805 */ /* 0x001fe2000001ff00 */
[----:B------:R-:W-:Y:S02]  /*08d0*/  IMAD.IADD R56, R9, 0x1, R28 ;  /* 0x0000000109387824 */ /* 0x000fe400078e021c */
[----:B------:R-:W-:Y:S01]  /*08e0*/  STS.U16 [R24+0x1f0], R30 ;  /* 0x0001f01e18007388 */ /* 0x000fe20000000400 */
[----:B-1----:R-:W-:-:S03]  /*08f0*/  IMAD.WIDE R26, R26, R59, c[0x0][0x160] ;  /* 0x000058001a1a7625 */ /* 0x002fc600078e023b */
[----:B------:R-:W-:Y:S04]  /*0900*/  STS.U16 [R24+0x310], R31 ;  /* 0x0003101f18007388 */ /* 0x000fe80000000400 */
[----:B------:R-:W-:Y:S01]  /*0910*/  STS.U16 [R24+0x120], R53 ;  /* 0x0001203518007388 */ /* 0x000fe20000000400 */
[----:B------:R-:W-:-:S03]  /*0920*/  IMAD.IADD R58, R15, 0x1, R28 ;  /* 0x000000010f3a7824 */ /* 0x000fc600078e021c */
[----:B------:R-:W-:Y:S04]  /*0930*/  STS.U16 [R24+0x240], R54 ;  /* 0x0002403618007388 */ /* 0x000fe80000000400 */
[----:B------:R-:W-:Y:S04]  /*0940*/  STS.U16 [R24+0x360], R55 ;  /* 0x0003603718007388 */ /* 0x000fe80000000400 */
[----:B------:R-:W-:Y:S04]  /*0950*/  STS.U16 [R24+0x40], R48 ;  /* 0x0000403018007388 */ /* 0x000fe80000000400 */
[----:B------:R-:W-:Y:S04]  /*0960*/  STS.U16 [R24+0x160], R49 ;  /* 0x0001603118007388 */ /* 0x000fe80000000400 */
[----:B------:R-:W-:Y:S04]  /*0970*/  STS.U16 [R24+0x280], R50 ;  /* 0x0002803218007388 */ /* 0x000fe80000000400 */
[----:B------:R-:W-:Y:S01]  /*0980*/  STS.U16 [R24+0x3a0], R51 ;  /* 0x0003a03318007388 */ /* 0x000fe20000000400 */
[----:B------:R-:W-:-:S03]  /*0990*/  IMAD.WIDE R56, R56, R59, c[0x0][0x160] ;  /* 0x0000580038387625 */ /* 0x000fc600078e023b */
[----:B------:R-:W-:Y:S06]  /*09a0*/  BAR.SYNC 0x0 ;  /* 0x0000000000007b1d */ /* 0x000fec0000000000 */
[-C--:B------:R-:W-:Y:S01]  /*09b0*/  IMAD.WIDE R24, R25, R59.reuse, c[0x0][0x160] ;  /* 0x0000580019187625 */ /* 0x080fe200078e023b */
[----:B------:R0:W2:Y:S03]  /*09c0*/  @!P3 LDG.E.EL.128 R32, [R26.64] ;  /* 0x000000041a20b981 */ /* 0x0000a6000c2e1d00 */
[----:B------:R-:W-:Y:S01]  /*09d0*/  IMAD.WIDE R58, R58, R59, c[0x0][0x160] ;  /* 0x000058003a3a7625 */ /* 0x000fe200078e023b */
[----:B------:R0:W3:Y:S04]  /*09e0*/  @!P1 LDG.E.EL.128 R40, [R24.64] ;  /* 0x0000000418289981 */ /* 0x0000e8000c2e1d00 */
[----:B------:R-:W-:Y:S04]  /*09f0*/  LDS.128 R28, [R60] ;  /* 0x000000003c1c7984 */ /* 0x000fe80000000c00 */
[----:B0-----:R-:W-:Y:S04]  /*0a00*/  LDS.128 R24, [R60+0x1200] ;  /* 0x001200003c187984 */ /* 0x001fe80000000c00 */
[----:B------:R-:W-:Y:S06]  /*0a10*/  BAR.SYNC 0x0 ;  /* 0x0000000000007b1d */ /* 0x000fec0000000000 */
[----:B------:R-:W-:Y:S04]  /*0a20*/  STS.U16 [R75], RZ ;  /* 0x000000ff4b007388 */ /* 0x000fe80000000400 */
[----:B------:R-:W-:Y:S04]  /*0a30*/  STS.U16 [R75+0x82], RZ ;  /* 0x000082ff4b007388 */ /* 0x000fe80000000400 */
        /* <DEDUP_REMOVED lines=14> */
[----:B------:R-:W-:Y:S06]  /*0b20*/  BAR.SYNC 0x0 ;  /* 0x0000000000007b1d */ /* 0x000fec0000000000 */
[----:B------:R0:W4:Y:S04]  /*0b30*/  @!P2 LDG.E.EL.128 R36, [R56.64] ;  /* 0x000000043824a981 */ /* 0x000128000c2e1d00 */
[----:B------:R-:W5:Y:S04]  /*0b40*/  @!P2 LDG.E.EL.128 R44, [R58.64] ;  /* 0x000000043a2ca981 */ /* 0x000f68000c2e1d00 */
[----:B------:R-:W-:Y:S01]  /*0b50*/  LDS.U16 R71, [R19] ;  /* 0x0000000013477984 */ /* 0x000fe20000000400 */
[----:B0-----:R-:W-:-:S03]  /*0b60*/  MOV R57, 0x2 ;  /* 0x0000000200397802 */ /* 0x001fc60000000f00 */
        /* <DEDUP_REMOVED lines=16> */
[----:B----4-:R-:W-:-:S02]  /*0c70*/  SEL R62, R36, RZ, !P2 ;  /* 0x000000ff243e7207 */ /* 0x010fc40005000000 */
[----:B-----5:R-:W-:Y:S02]  /*0c80*/  SEL R36, R45, RZ, !P2 ;  /* 0x000000ff2d247207 */ /* 0x020fe40005000000 */
[----:B------:R-:W-:Y:S02]  /*0c90*/  SEL R60, R47, RZ, !P2 ;  /* 0x000000ff2f3c7207 */ /* 0x000fe40005000000 */
[----:B------:R-:W-:Y:S02]  /*0ca0*/  SHF.R.U32.HI R58, RZ, 0x10, R36 ;  /* 0x00000010ff3a7819 */ /* 0x000fe40000011624 */
[----:B------:R-:W-:Y:S02]  /*0cb0*/  IADD3 R47, R69, -0x80, RZ ;  /* 0xffffff80452f7810 */ /* 0x000fe40007ffe0ff */
[----:B------:R-:W-:Y:S02]  /*0cc0*/  SEL R78, R37, RZ, !P2 ;  /* 0x000000ff254e7207 */ /* 0x000fe40005000000 */
[----:B------:R-:W-:Y:S01]  /*0cd0*/  SEL R38, R38, RZ, !P2 ;  /* 0x000000ff26267207 */ /* 0x000fe20005000000 */
[----:B------:R0:W-:Y:S01]  /*0ce0*/  STS.U16 [R75+0x1c6], R58 ;  /* 0x0001c63a4b007388 */ /* 0x0001e20000000400 */
[----:B------:R-:W-:-:S02]  /*0cf0*/  SEL R80, R39, RZ, !P2 ;  /* 0x000000ff27507207 */ /* 0x000fc40005000000 */
[----:B------:R-:W-:Y:S02]  /*0d00*/  SEL R44, R44, RZ, !P2 ;  /* 0x000000ff2c2c7207 */ /* 0x000fe40005000000 */
[----:B------:R-:W-:Y:S01]  /*0d10*/  SEL R46, R46, RZ, !P2 ;  /* 0x000000ff2e2e7207 */ /* 0x000fe20005000000 */
[----:B------:R1:W-:Y:S01]  /*0d20*/  STS.U16 [R75], R62 ;  /* 0x0000003e4b007388 */ /* 0x0003e20000000400 */
[----:B------:R-:W-:Y:S02]  /*0d30*/  SHF.R.U32.HI R94, RZ, 0x10, R62 ;  /* 0x00000010ff5e7819 */ /* 0x000fe4000001163e */
[----:B------:R-:W-:Y:S01]  /*0d40*/  SHF.R.U32.HI R96, RZ, 0x10, R78 ;  /* 0x00000010ff607819 */ /* 0x000fe2000001164e */
[----:B0-----:R-:W-:Y:S01]  /*0d50*/  IMAD R58, R74, 0x100, R47 ;  /* 0x000001004a3a7824 */ /* 0x001fe200078e022f */
[----:B------:R0:W-:Y:S01]  /*0d60*/  STS.U16 [R75+0x104], R78 ;  /* 0x0001044e4b007388 */ /* 0x0001e20000000400 */
[----:B------:R-:W-:Y:S02]  /*0d70*/  SHF.R.U32.HI R98, RZ, 0x10, R38 ;  /* 0x00000010ff627819 */ /* 0x000fe40000011626 */
[----:B------:R-:W-:Y:S01]  /*0d80*/  SHF.R.U32.HI R100, RZ, 0x10, R80 ;  /* 0x00000010ff647819 */ /* 0x000fe20000011650 */
[----:B------:R4:W-:Y:S01]  /*0d90*/  STS.U16 [R75+0x208], R38 ;  /* 0x000208264b007388 */ /* 0x0009e20000000400 */
[----:B------:R-:W-:-:S02]  /*0da0*/  SHF.R.U32.HI R56, RZ, 0x10, R44 ;  /* 0x00000010ff387819 */ /* 0x000fc4000001162c */
[----:B-1----:R-:W-:Y:S01]  /*0db0*/  SHF.R.U32.HI R62, RZ, 0x10, R46 ;  /* 0x00000010ff3e7819 */ /* 0x002fe2000001162e */
[----:B------:R1:W-:Y:S01]  /*0dc0*/  STS.U16 [R75+0x144], R36 ;  /* 0x000144244b007388 */ /* 0x0003e20000000400 */
[----:B0-----:R-:W-:Y:S01]  /*0dd0*/  SHF.R.U32.HI R78, RZ, 0x10, R60 ;  /* 0x00000010ff4e7819 */ /* 0x001fe2000001163c */
[-C--:B------:R-:W-:Y:S01]  /*0de0*/  IMAD.WIDE R58, R58, R57.reuse, c[0x0][0x170] ;  /* 0x00005c003a3a7625 */ /* 0x080fe200078e0239 */
[----:B----4-:R-:W-:Y:S01]  /*0df0*/  CS2R R38, SRZ ;  /* 0x0000000000267805 */ /* 0x010fe2000001ff00 */
[----:B-1----:R-:W-:Y:S01]  /*0e00*/  CS2R R36, SRZ ;  /* 0x0000000000247805 */ /* 0x002fe2000001ff00 */
[----:B------:R-:W-:Y:S04]  /*0e10*/  STS.U16 [R75+0x82], R94 ;  /* 0x0000825e4b007388 */ /* 0x000fe80000000400 */
        /* <DEDUP_REMOVED lines=10> */
[----:B------:R-:W-:Y:S06]  /*0ec0*/  BAR.SYNC 0x0 ;  /* 0x0000000000007b1d */ /* 0x000fec0000000000 */
[----:B------:R0:W4:Y:S01]  /*0ed0*/  @!P2 LDG.E.EL.128 R36, [R58.64] ;  /* 0x000000043a24a981 */ /* 0x000122000c2e1d00 */
[----:B------:R-:W-:Y:S01]  /*0ee0*/  IMAD R56, R70, 0x100, R47 ;  /* 0x0000010046387824 */ /* 0x000fe200078e022f */
[----:B------:R-:W-:Y:S01]  /*0ef0*/  CS2R R44, SRZ ;  /* 0x00000000002c7805 */ /* 0x000fe2000001ff00 */
[----:B------:R-:W-:Y:S01]  /*0f00*/  CS2R R46, SRZ ;  /* 0x00000000002e7805 */ /* 0x000fe2000001ff00 */
[----:B------:R-:W1:Y:S01]  /*0f10*/  LDS.U16 R102, [R19+0x2] ;  /* 0x0000020013667984 */ /* 0x000e620000000400 */
[----:B------:R-:W-:-:S03]  /*0f20*/  IMAD.WIDE R56, R56, R57, c[0x0][0x170] ;  /* 0x00005c0038387625 */ /* 0x000fc600078e0239 */
[----:B------:R-:W5:Y:S04]  /*0f30*/  LDS.U16 R108, [R19+0x6] ;  /* 0x00000600136c7984 */ /* 0x000f680000000400 */
[----:B------:R0:W2:Y:S04]  /*0f40*/  @!P2 LDG.E.EL.128 R44, [R56.64] ;  /* 0x00000004382ca981 */ /* 0x0000a8000c2e1d00 */
[----:B------:R-:W0:Y:S04]  /*0f50*/  LDS.U16 R116, [R19] ;  /* 0x0000000013747984 */ /* 0x000e280000000400 */
[----:B------:R-:W0:Y:S04]  /*0f60*/  LDS.U16 R114, [R19+0x4] ;  /* 0x0000040013727984 */ /* 0x000e280000000400 */
[----:B------:R-:W0:Y:S04]  /*0f70*/  LDS.U16 R115, [R19+0x8] ;  /* 0x0000080013737984 */ /* 0x000e280000000400 */
[----:B------:R-:W0:Y:S04]  /*0f80*/  LDS.U16 R111, [R19+0xa] ;  /* 0x00000a00136f7984 */ /* 0x000e280000000400 */
[----:B------:R-:W0:Y:S04]  /*0f90*/  LDS.U16 R106, [R19+0xc] ;  /* 0x00000c00136a7984 */ /* 0x000e280000000400 */
[----:B------:R-:W1:Y:S04]  /*0fa0*/  LDS.U16 R110, [R19+0xe] ;  /* 0x00000e00136e7984 */ /* 0x000e680000000400 */
[----:B------:R-:W-:Y:S04]  /*0fb0*/  LDS.U16 R103, [R19+0x1040] ;  /* 0x0010400013677984 */ /* 0x000fe80000000400 */
[----:B------:R-:W1:Y:S04]  /*0fc0*/  LDS.U16 R112, [R19+0x1042] ;  /* 0x0010420013707984 */ /* 0x000e680000000400 */
[----:B------:R-:W-:Y:S04]  /*0fd0*/  LDS.U16 R107, [R19+0x1044] ;  /* 0x00104400136b7984 */ /* 0x000fe80000000400 */
[----:B------:R-:W1:Y:S04]  /*0fe0*/  LDS.U16 R104, [R19+0x1046] ;  /* 0x0010460013687984 */ /* 0x000e680000000400 */
[----:B------:R-:W1:Y:S04]  /*0ff0*/  LDS.U16 R113, [R19+0x1048] ;  /* 0x0010480013717984 */ /* 0x000e680000000400 */
[----:B------:R-:W-:Y:S04]  /*1000*/  LDS.U16 R105, [R19+0x104a] ;  /* 0x00104a0013697984 */ /* 0x000fe80000000400 */
[----:B------:R-:W-:Y:S04]  /*1010*/  LDS.U16 R101, [R19+0x104c] ;  /* 0x00104c0013657984 */ /* 0x000fe80000000400 */
[----:B------:R-:W1:Y:S01]  /*1020*/  LDS.U16 R109, [R19+0x104e] ;  /* 0x00104e00136d7984 */ /* 0x000e620000000400 */
[----:B------:R-:W-:Y:S01]  /*1030*/  ISETP.GE.AND P1, PT, R0, 0x80, PT ;  /* 0x000000800000780c */ /* 0x000fe20003f26270 */
[----:B------:R-:W-:Y:S01]  /*1040*/  IMAD.MOV.U32 R117, RZ, RZ, 0x2 ;  /* 0x00000002ff757424 */ /* 0x000fe200078e00ff */
[----:B------:R-:W-:Y:S01]  /*1050*/  ISETP.GE.AND P0, PT, R3, 0x80, PT ;  /* 0x000000800300780c */ /* 0x000fe20003f06270 */
[----:B0-----:R-:W-:Y:S01]  /*1060*/  CS2R R56, SRZ ;  /* 0x0000000000387805 */ /* 0x001fe2000001ff00 */
[----:B------:R-:W-:Y:S01]  /*1070*/  CS2R R58, SRZ ;  /* 0x00000000003a7805 */ /* 0x000fe2000001ff00 */
[----:B------:R-:W-:Y:S01]  /*1080*/  CS2R R60, SRZ ;  /* 0x00000000003c7805 */ /* 0x000fe2000001ff00 */
[----:B------:R-:W-:Y:S01]  /*1090*/  CS2R R62, SRZ ;  /* 0x00000000003e7805 */ /* 0x000fe2000001ff00 */
[----:B------:R-:W-:Y:S06]  /*10a0*/  BAR.SYNC 0x0 ;  /* 0x0000000000007b1d */ /* 0x000fec0000000000 */
[----:B----4-:R-:W-:-:S02]  /*10b0*/  SEL R93, R36, RZ, !P2 ;  /* 0x000000ff245d7207 */ /* 0x010fc40005000000 */
[----:B------:R-:W-:Y:S01]  /*10c0*/  SEL R94, R37, RZ, !P2 ;  /* 0x000000ff255e7207 */ /* 0x000fe20005000000 */
[----:B------:R-:W-:Y:S01]  /*10d0*/  IMAD.SHL.U32 R37, R18, 0x2, RZ ;  /* 0x0000000212257824 */ /* 0x000fe200078e00ff */
[----:B------:R-:W-:Y:S02]  /*10e0*/  PRMT R36, R93, 0x7632, R36 ;  /* 0x000076325d247816 */ /* 0x000fe40000000024 */
[----:B------:R-:W-:-:S03]  /*10f0*/  SEL R95, R38, RZ, !P2 ;  /* 0x000000ff265f7207 */ /* 0x000fc60005000000 */
[----:B------:R0:W-:Y:S01]  /*1100*/  STS.U16 [R37+0x90], R36 ;  /* 0x0000902425007388 */ /* 0x0001e20000000400 */
[----:B------:R-:W-:Y:S02]  /*1110*/  PRMT R38, R94, 0x7632, R38 ;  /* 0x000076325e267816 */ /* 0x000fe40000000026 */
[----:B------:R-:W-:Y:S02]  /*1120*/  SEL R96, R39, RZ, !P2 ;  /* 0x000000ff27607207 */ /* 0x000fe40005000000 */
[----:B--2---:R-:W-:Y:S02]  /*1130*/  SEL R97, R44, RZ, !P2 ;  /* 0x000000ff2c617207 */ /* 0x004fe40005000000 */
[----:B------:R-:W-:Y:S02]  /*1140*/  SEL R98, R45, RZ, !P2 ;  /* 0x000000ff2d627207 */ /* 0x000fe40005000000 */
[----:B0-----:R-:W-:Y:S02]  /*1150*/  IADD3 R36, R12, 0x10000, RZ ;  /* 0x000100000c247810 */ /* 0x001fe40007ffe0ff */
[----:B------:R-:W-:-:S02]  /*1160*/  SEL R99, R46, RZ, !P2 ;  /* 0x000000ff2e637207 */ /* 0x000fc40005000000 */
[----:B------:R-:W-:Y:S02]  /*1170*/  SEL R100, R47, RZ, !P2 ;  /* 0x000000ff2f647207 */ /* 0x000fe40005000000 */
[----:B------:R-:W-:Y:S01]  /*1180*/  IADD3 R78, R9, R36, RZ ;  /* 0x00000024094e7210 */ /* 0x000fe20007ffe0ff */
[----:B------:R0:W-:Y:S01]  /*1190*/  STS.U16 [R37+0x1b0], R38 ;  /* 0x0001b02625007388 */ /* 0x0001e20000000400 */
[----:B------:R-:W-:Y:S02]  /*11a0*/  PRMT R39, R95, 0x7632, R39 ;  /* 0x000076325f277816 */ /* 0x000fe40000000027 */
[----:B------:R-:W-:Y:S02]  /*11b0*/  PRMT R44, R96, 0x7632, R44 ;  /* 0x00007632602c7816 */ /* 0x000fe4000000002c */
[----:B------:R-:W-:Y:S02]  /*11c0*/  PRMT R45, R97, 0x7632, R45 ;  /* 0x00007632612d7816 */ /* 0x000fe4000000002d */
[----:B------:R-:W-:-:S02]  /*11d0*/  PRMT R46, R98, 0x7632, R46 ;  /* 0x00007632622e7816 */ /* 0x000fc4000000002e */
[----:B------:R-:W-:Y:S02]  /*11e0*/  PRMT R47, R99, 0x7632, R47 ;  /* 0x00007632632f7816 */ /* 0x000fe4000000002f */
[----:B0-----:R-:W-:Y:S01]  /*11f0*/  PRMT R38, R100, 0x7632, R38 ;  /* 0x0000763264267816 */ /* 0x001fe20000000026 */
[-C--:B------:R-:W-:Y:S01]  /*1200*/  IMAD.WIDE R78, R78, R117.reuse, c[0x0][0x160] ;  /* 0x000058004e4e7625 */ /* 0x080fe200078e0275 */
[----:B------:R-:W-:Y:S03]  /*1210*/  STS.U16 [R37+0x2d0], R39 ;  /* 0x0002d02725007388 */ /* 0x000fe60000000400 */
[----:B------:R-:W-:Y:S01]  /*1220*/  IMAD.IADD R80, R15, 0x1, R36 ;  /* 0x000000010f507824 */ /* 0x000fe200078e0224 */
[----:B------:R-:W-:Y:S04]  /*1230*/  STS.U16 [R37+0x3f0], R44 ;  /* 0x0003f02c25007388 */ /* 0x000fe80000000400 */
[----:B------:R-:W-:Y:S01]  /*1240*/  STS.U16 [R37+0xd0], R45 ;  /* 0x0000d02d25007388 */ /* 0x000fe20000000400 */
[----:B------:R-:W-:-:S03]  /*1250*/  IMAD.WIDE R80, R80, R117, c[0x0][0x160] ;  /* 0x0000580050507625 */ /* 0x000fc600078e0275 */
[----:B------:R-:W-:Y:S04]  /*1260*/  STS.U16 [R37+0x1f0], R46 ;  /* 0x0001f02e25007388 */ /* 0x000fe80000000400 */
[----:B------:R-:W-:Y:S04]  /*1270*/  STS.U16 [R37+0x310], R47 ;  /* 0x0003102f25007388 */ /* 0x000fe80000000400 */
[----:B------:R-:W-:Y:S04]  /*1280*/  STS.U16 [R37], R93 ;  /* 0x0000005d25007388 */ /* 0x000fe80000000400 */
        /* <DEDUP_REMOVED lines=9> */
[----:B------:R-:W2:Y:S04]  /*1320*/  @!P1 LDG.E.EL.128 R56, [R78.64] ;  /* 0x000000044e389981 */ /* 0x000ea8000c2e1d00 */
[----:B------:R-:W4:Y:S01]  /*1330*/  @!P0 LDG.E.EL.128 R60, [R80.64] ;  /* 0x00000004503c8981 */ /* 0x000f22000c2e1d00 */
[----:B------:R-:W-:-:S05]  /*1340*/  IMAD.SHL.U32 R119, R5, 0x2, RZ ;  /* 0x0000000205777824 */ /* 0x000fca00078e00ff */
[----:B------:R-:W-:Y:S04]  /*1350*/  LDS.128 R44, [R119] ;  /* 0x00000000772c7984 */ /* 0x000fe80000000c00 */
[----:B------:R-:W-:Y:S01]  /*1360*/  LDS.128 R36, [R119+0x1200] ;  /* 0x0012000077247984 */ /* 0x000fe20000000c00 */
[----:B------:R-:W-:-:S03]  /*1370*/  ISETP.GE.AND P5, PT, R69, 0x80, PT ;  /* 0x000000804500780c */ /* 0x000fc60003fa6270 */
[----:B------:R-:W-:Y:S06]  /*1380*/  BAR.SYNC 0x0 ;  /* 0x0000000000007b1d */ /* 0x000fec0000000000 */
[----:B-1----:R-:W-:Y:S01]  /*1390*/  SHF.L.U32 R102, R102, 0x10, RZ ;  /* 0x0000001066667819 */ /* 0x002fe200000006ff */
[----:B-----5:R-:W-:Y:S01]  /*13a0*/  IMAD.U32 R108, R108, 0x10000, RZ ;  /* 0x000100006c6c7824 */ /* 0x020fe200078e00ff */
[----:B------:R-:W-:Y:S01]  /*13b0*/  ISETP.GT.AND P4, PT, R69, 0x7f, PT ;  /* 0x0000007f4500780c */ /* 0x000fe20003f84270 */
[----:B------:R-:W-:Y:S02]  /*13c0*/  IMAD.U32 R116, R116, 0x10000, RZ ;  /* 0x0001000074747824 */ /* 0x000fe400078e00ff */
[----:B------:R-:W-:Y:S01]  /*13d0*/  IMAD.U32 R114, R114, 0x10000, RZ ;  /* 0x0001000072727824 */ /* 0x000fe200078e00ff */
[----:B------:R-:W-:Y:S01]  /*13e0*/  SHF.L.U32 R115, R115, 0x10, RZ ;  /* 0x0000001073737819 */ /* 0x000fe200000006ff */
[----:B------:R-:W-:Y:S01]  /*13f0*/  IMAD.U32 R8, R8, 0x10000, RZ ;  /* 0x0001000008087824 */ /* 0x000fe200078e00ff */
[----:B------:R-:W-:-:S02]  /*1400*/  LOP3.LUT R116, R116, 0x80000000, RZ, 0x3c, !PT ;  /* 0x8000000074747812 */ /* 0x000fc400078e3cff */
[----:B------:R-:W-:Y:S01]  /*1410*/  LOP3.LUT R115, R115, 0x80000000, RZ, 0x3c, !PT ;  /* 0x8000000073737812 */ /* 0x000fe200078e3cff */
[----:B------:R-:W-:Y:S02]  /*1420*/  IMAD.U32 R111, R111, 0x10000, RZ ;  /* 0x000100006f6f7824 */ /* 0x000fe400078e00ff */
[----:B------:R-:W-:Y:S01]  /*1430*/  IMAD.U32 R11, R11, 0x10000, RZ ;  /* 0x000100000b0b7824 */ /* 0x000fe200078e00ff */
[----:B--2---:R-:W-:Y:S02]  /*1440*/  SEL R56, R56, RZ, !P1 ;  /* 0x000000ff38387207 */ /* 0x004fe40004800000 */
[----:B------:R-:W-:Y:S02]  /*1450*/  SEL R118, R57, RZ, !P1 ;  /* 0x000000ff39767207 */ /* 0x000fe40004800000 */
[----:B------:R-:W-:Y:S01]  /*1460*/  SHF.R.U32.HI R124, RZ, 0x10, R56 ;  /* 0x00000010ff7c7819 */ /* 0x000fe20000011638 */
[----:B------:R0:W-:Y:S01]  /*1470*/  STS.U16 [R75], R56 ;  /* 0x000000384b007388 */ /* 0x0001e20000000400 */
[----:B------:R-:W-:-:S02]  /*1480*/  SEL R120, R58, RZ, !P1 ;  /* 0x000000ff3a787207 */ /* 0x000fc40004800000 */
[----:B------:R-:W-:Y:S02]  /*1490*/  SEL R122, R59, RZ, !P1 ;  /* 0x000000ff3b7a7207 */ /* 0x000fe40004800000 */
[----:B----4-:R-:W-:Y:S01]  /*14a0*/  SEL R60, R60, RZ, !P0 ;  /* 0x000000ff3c3c7207 */ /* 0x010fe20004000000 */
[----:B------:R1:W-:Y:S01]  /*14b0*/  STS.U16 [R75+0x104], R118 ;  /* 0x000104764b007388 */ /* 0x0003e20000000400 */
[----:B------:R-:W-:Y:S02]  /*14c0*/  SHF.R.U32.HI R57, RZ, 0x10, R118 ;  /* 0x00000010ff397819 */ /* 0x000fe40000011676 */
[----:B0-----:R-:W-:Y:S02]  /*14d0*/  SEL R56, R61, RZ, !P0 ;  /* 0x000000ff3d387207 */ /* 0x001fe40004000000 */
[----:B------:R-:W-:Y:S02]  /*14e0*/  IADD3 R61, R69, 0x80, RZ ;  /* 0x00000080453d7810 */ /* 0x000fe40007ffe0ff */
[----:B------:R-:W-:-:S02]  /*14f0*/  SHF.R.U32.HI R59, RZ, 0x10, R120 ;  /* 0x00000010ff3b7819 */ /* 0x000fc40000011678 */
[----:B------:R-:W-:Y:S02]  /*1500*/  SEL R58, R63, RZ, !P0 ;  /* 0x000000ff3f3a7207 */ /* 0x000fe40004000000 */
[----:B------:R-:W-:Y:S02]  /*1510*/  SHF.R.U32.HI R119, RZ, 0x10, R122 ;  /* 0x00000010ff777819 */ /* 0x000fe4000001167a */
[----:B------:R-:W-:Y:S02]  /*1520*/  SEL R62, R62, RZ, !P0 ;  /* 0x000000ff3e3e7207 */ /* 0x000fe40004000000 */
[----:B-1----:R-:W-:Y:S01]  /*1530*/  SHF.R.U32.HI R118, RZ, 0x10, R60 ;  /* 0x00000010ff767819 */ /* 0x002fe2000001163c */
[----:B------:R-:W-:Y:S01]  /*1540*/  IMAD R74, R74, 0x100, R61 ;  /* 0x000001004a4a7824 */ /* 0x000fe200078e023d */
[----:B------:R0:W-:Y:S04]  /*1550*/  STS.U16 [R75+0x82], R124 ;  /* 0x0000827c4b007388 */ /* 0x0001e80000000400 */
[----:B------:R1:W-:Y:S04]  /*1560*/  STS.U16 [R75+0x208], R120 ;  /* 0x000208784b007388 */ /* 0x0003e80000000400 */
[----:B------:R2:W-:Y:S01]  /*1570*/  STS.U16 [R75+0x30c], R122 ;  /* 0x00030c7a4b007388 */ /* 0x0005e20000000400 */
[----:B0-----:R-:W-:-:S03]  /*1580*/  SHF.R.U32.HI R124, RZ, 0x10, R58 ;  /* 0x00000010ff7c7819 */ /* 0x001fc6000001163a */
[----:B------:R-:W-:Y:S01]  /*1590*/  STS.U16 [R75+0x186], R57 ;  /* 0x000186394b007388 */ /* 0x000fe20000000400 */
[----:B-1----:R-:W-:-:S03]  /*15a0*/  SHF.R.U32.HI R120, RZ, 0x10, R56 ;  /* 0x00000010ff787819 */ /* 0x002fc60000011638 */
[----:B------:R-:W-:Y:S01]  /*15b0*/  STS.U16 [R75+0x28a], R59 ;  /* 0x00028a3b4b007388 */ /* 0x000fe20000000400 */
[----:B--2---:R-:W-:-:S03]  /*15c0*/  SHF.R.U32.HI R122, RZ, 0x10, R62 ;  /* 0x00000010ff7a7819 */ /* 0x004fc6000001163e */
[----:B------:R0:W-:Y:S04]  /*15d0*/  STS.U16 [R75+0x144], R56 ;  /* 0x000144384b007388 */ /* 0x0001e80000000400 */
[----:B------:R1:W-:Y:S04]  /*15e0*/  STS.U16 [R75+0x34c], R58 ;  /* 0x00034c3a4b007388 */ /* 0x0003e80000000400 */
[----:B------:R-:W-:Y:S01]  /*15f0*/  STS.U16 [R75+0x38e], R119 ;  /* 0x00038e774b007388 */ /* 0x000fe20000000400 */
[----:B0-----:R-:W-:-:S03]  /*1600*/  CS2R R56, SRZ ;  /* 0x0000000000387805 */ /* 0x001fc6000001ff00 */
[----:B------:R0:W-:Y:S01]  /*1610*/  STS.U16 [R75+0xc2], R118 ;  /* 0x0000c2764b007388 */ /* 0x0001e20000000400 */
[----:B-1----:R-:W-:-:S03]  /*1620*/  CS2R R58, SRZ ;  /* 0x00000000003a7805 */ /* 0x002fc6000001ff00 */
[----:B------:R-:W-:Y:S01]  /*1630*/  STS.U16 [R75+0x40], R60 ;  /* 0x0000403c4b007388 */ /* 0x000fe20000000400 */
[----:B0-----:R-:W-:-:S03]  /*1640*/  IMAD.WIDE R118, R74, R117, c[0x0][0x170] ;  /* 0x00005c004a767625 */ /* 0x001fc600078e0275 */
[----:B------:R-:W-:Y:S04]  /*1650*/  STS.U16 [R75+0x248], R62 ;  /* 0x0002483e4b007388 */ /* 0x000fe80000000400 */
[----:B------:R-:W-:Y:S04]  /*1660*/  STS.U16 [R75+0x1c6], R120 ;  /* 0x0001c6784b007388 */ /* 0x000fe80000000400 */
[----:B------:R-:W-:Y:S04]  /*1670*/  STS.U16 [R75+0x2ca], R122 ;  /* 0x0002ca7a4b007388 */ /* 0x000fe80000000400 */
[----:B------:R-:W-:Y:S04]  /*1680*/  STS.U16 [R75+0x3ce], R124 ;  /* 0x0003ce7c4b007388 */ /* 0x000fe80000000400 */
[----:B------:R-:W-:Y:S06]  /*1690*/  BAR.SYNC 0x0 ;  /* 0x0000000000007b1d */ /* 0x000fec0000000000 */
[----:B------:R0:W2:Y:S01]  /*16a0*/  @!P5 LDG.E.EL.128 R56, [R118.64] ;  /* 0x000000047638d981 */ /* 0x0000a2000c2e1d00 */
[----:B------:R-:W-:Y:S01]  /*16b0*/  IMAD R74, R70, 0x100, R61 ;  /* 0x00000100464a7824 */ /* 0x000fe200078e023d */
[----:B------:R-:W-:Y:S01]  /*16c0*/  CS2R R62, SRZ ;  /* 0x00000000003e7805 */ /* 0x000fe2000001ff00 */
[----:B------:R-:W-:-:S02]  /*16d0*/  CS2R R60, SRZ ;  /* 0x00000000003c7805 */ /* 0x000fc4000001ff00 */
[----:B------:R-:W-:-:S05]  /*16e0*/  IMAD.WIDE R74, R74, R117, c[0x0][0x170] ;  /* 0x00005c004a4a7625 */ /* 0x000fca00078e0275 */
[----:B------:R1:W4:Y:S01]  /*16f0*/  @!P5 LDG.E.EL.128 R60, [R74.64] ;  /* 0x000000044a3cd981 */ /* 0x000322000c2e1d00 */
[----:B------:R-:W-:Y:S02]  /*1700*/  PRMT R70, R93, 0x7632, R70 ;  /* 0x000076325d467816 */ /* 0x000fe40000000046 */
[----:B------:R-:W-:-:S03]  /*1710*/  LOP3.LUT R117, R102, 0x80000000, RZ, 0x3c, !PT ;  /* 0x8000000066757812 */ /* 0x000fc600078e3cff */
[----:B------:R-:W-:-:S04]  /*1720*/  IMAD.U32 R70, R70, 0x10000, RZ ;  /* 0x0001000046467824 */ /* 0x000fc800078e00ff */
[----:B------:R-:W-:Y:S01]  /*1730*/  FFMA R102, R70, R117, RZ ;  /* 0x0000007546667223 */ /* 0x000fe200000000ff */
[----:B------:R-:W-:Y:S01]  /*1740*/  IMAD.U32 R117, R21, 0x10000, RZ ;  /* 0x0001000015757824 */ /* 0x000fe200078e00ff */
[----:B------:R-:W-:Y:S02]  /*1750*/  PRMT R21, R94, 0x7632, R21 ;  /* 0x000076325e157816 */ /* 0x000fe40000000015 */
[----:B-1----:R-:W-:Y:S02]  /*1760*/  LOP3.LUT R74, R108, 0x80000000, RZ, 0x3c, !PT ;  /* 0x800000006c4a7812 */ /* 0x002fe400078e3cff */
[----:B------:R-:W-:Y:S02]  /*1770*/  SHF.L.U32 R21, R21, 0x10, RZ ;  /* 0x0000001015157819 */ /* 0x000fe400000006ff */
[----:B------:R-:W-:-:S03]  /*1780*/  PRMT R70, R52, 0x7632, R70 ;  /* 0x0000763234467816 */ /* 0x000fc60000000046 */
[----:B------:R-:W-:Y:S01]  /*1790*/  FFMA R74, R21, R74, RZ ;  /* 0x0000004a154a7223 */ /* 0x000fe200000000ff */
[----:B------:R-:W-:Y:S01]  /*17a0*/  PRMT R21, R53, 0x7632, R21 ;  /* 0x0000763235157816 */ /* 0x000fe20000000015 */
[----:B0-----:R-:W-:Y:S01]  /*17b0*/  IMAD.U32 R119, R70, 0x10000, RZ ;  /* 0x0001000046777824 */ /* 0x001fe200078e00ff */
[----:B------:R-:W-:-:S03]  /*17c0*/  FSEL R70, R102, RZ, P4 ;  /* 0x000000ff66467208 */ /* 0x000fc60002000000 */
[----:B------:R-:W-:Y:S01]  /*17d0*/  IMAD.U32 R102, R21, 0x10000, RZ ;  /* 0x0001000015667824 */ /* 0x000fe200078e00ff */
[----:B------:R-:W-:Y:S01]  /*17e0*/  FSEL R21, R74, RZ, P4 ;  /* 0x000000ff4a157208 */ /* 0x000fe20002000000 */
[----:B------:R-:W-:Y:S01]  /*17f0*/  IMAD.U32 R75, R53, 0x10000, RZ ;  /* 0x00010000354b7824 */ /* 0x000fe200078e00ff */
[----:B------:R-:W-:Y:S01]  /*1800*/  LOP3.LUT R53, R114, 0x80000000, RZ, 0x3c, !PT ;  /* 0x8000000072357812 */ /* 0x000fe200078e3cff */
[----:B------:R-:W-:Y:S02]  /*1810*/  IMAD.U32 R93, R93, 0x10000, RZ ;  /* 0x000100005d5d7824 */ /* 0x000fe400078e00ff */
[----:B------:R-:W-:Y:S01]  /*1820*/  FFMA R21, R102, R8, R21 ;  /* 0x0000000866157223 */ /* 0x000fe20000000015 */
[----:B------:R-:W-:Y:S02]  /*1830*/  IMAD.U32 R94, R94, 0x10000, RZ ;  /* 0x000100005e5e7824 */ /* 0x000fe400078e00ff */
[----:B------:R-:W-:Y:S01]  /*1840*/  IMAD.U32 R8, R95, 0x10000, RZ ;  /* 0x000100005f087824 */ /* 0x000fe200078e00ff */
[----:B------:R-:W-:Y:S01]  /*1850*/  PRMT R95, R55, 0x7632, R95 ;  /* 0x00007632375f7816 */ /* 0x000fe2000000005f */
[----:B------:R-:W-:Y:S01]  /*1860*/  FFMA R93, R93, R116, RZ ;  /* 0x000000745d5d7223 */ /* 0x000fe200000000ff */
[----:B------:R-:W-:Y:S01]  /*1870*/  FFMA R108, R94, R53, RZ ;  /* 0x000000355e6c7223 */ /* 0x000fe200000000ff */
[----:B------:R-:W-:Y:S01]  /*1880*/  FFMA R94, R8, R115, RZ ;  /* 0x00000073085e7223 */ /* 0x000fe200000000ff */
[----:B------:R-:W-:Y:S01]  /*1890*/  FFMA R70, R119, R117, R70 ;  /* 0x0000007577467223 */ /* 0x000fe20000000046 */
[----:B------:R-:W-:-:S02]  /*18a0*/  PRMT R8, R95, 0x7632, R8 ;  /* 0x000076325f087816 */ /* 0x000fc40000000008 */
[----:B------:R-:W-:Y:S02]  /*18b0*/  SHF.L.U32 R117, R52, 0x10, RZ ;  /* 0x0000001034757819 */ /* 0x000fe400000006ff */
[----:B------:R-:W-:Y:S01]  /*18c0*/  FSEL R52, R93, RZ, P4 ;  /* 0x000000ff5d347208 */ /* 0x000fe20002000000 */
[----:B------:R-:W-:Y:S01]  /*18d0*/  IMAD.U32 R106, R106, 0x10000, RZ ;  /* 0x000100006a6a7824 */ /* 0x000fe200078e00ff */
[----:B------:R-:W-:Y:S01]  /*18e0*/  LOP3.LUT R111, R111, 0x80000000, RZ, 0x3c, !PT ;  /* 0x800000006f6f7812 */ /* 0x000fe200078e3cff */
[----:B------:R-:W-:Y:S02]  /*18f0*/  IMAD.U32 R8, R8, 0x10000, RZ ;  /* 0x0001000008087824 */ /* 0x000fe400078e00ff */
[----:B------:R-:W-:Y:S01]  /*1900*/  FFMA R52, R117, R11, R52 ;  /* 0x0000000b75347223 */ /* 0x000fe20000000034 */
[----:B------:R-:W-:Y:S01]  /*1910*/  PRMT R11, R96, 0x7632, R11 ;  /* 0x00007632600b7816 */ /* 0x000fe2000000000b */
[----:B------:R-:W-:Y:S01]  /*1920*/  FFMA R8, R8, R111, RZ ;  /* 0x0000006f08087223 */ /* 0x000fe200000000ff */
[----:B------:R-:W-:-:S02]  /*1930*/  ISETP.GT.AND P3, PT, R69, 0xff, PT ;  /* 0x000000ff4500780c */ /* 0x000fc40003f64270 */
[----:B------:R-:W-:Y:S02]  /*1940*/  SHF.L.U32 R96, R96, 0x10, RZ ;  /* 0x0000001060607819 */ /* 0x000fe400000006ff */
[----:B------:R-:W-:Y:S01]  /*1950*/  LOP3.LUT R115, R106, 0x80000000, RZ, 0x3c, !PT ;  /* 0x800000006a737812 */ /* 0x000fe200078e3cff */
[----:B------:R-:W-:Y:S01]  /*1960*/  IMAD.U32 R110, R110, 0x10000, RZ ;  /* 0x000100006e6e7824 */ /* 0x000fe200078e00ff */
[----:B------:R-:W-:Y:S01]  /*1970*/  PRMT R69, R54, 0x7632, R69 ;  /* 0x0000763236457816 */ /* 0x000fe20000000045 */
[----:B------:R-:W-:Y:S01]  /*1980*/  IMAD.U32 R111, R22, 0x10000, RZ ;  /* 0x00010000166f7824 */ /* 0x000fe200078e00ff */
[----:B------:R-:W-:Y:S01]  /*1990*/  FSEL R8, R8, RZ, P4 ;  /* 0x000000ff08087208 */ /* 0x000fe20002000000 */
[----:B------:R-:W-:Y:S01]  /*19a0*/  FFMA R96, R96, R115, RZ ;  /* 0x0000007360607223 */ /* 0x000fe200000000ff */
[----:B------:R-:W-:Y:S01]  /*19b0*/  LOP3.LUT R110, R110, 0x80000000, RZ, 0x3c, !PT ;  /* 0x800000006e6e7812 */ /* 0x000fe200078e3cff */
[----:B------:R-:W-:Y:S01]  /*19c0*/  IMAD.U32 R115, R69, 0x10000, RZ ;  /* 0x0001000045737824 */ /* 0x000fe200078e00ff */
[----:B------:R-:W-:Y:S01]  /*19d0*/  FSEL R108, R108, RZ, P4 ;  /* 0x000000ff6c6c7208 */ /* 0x000fe20002000000 */
[----:B------:R-:W-:-:S02]  /*19e0*/  IMAD.U32 R11, R11, 0x10000, RZ ;  /* 0x000100000b0b7824 */ /* 0x000fc400078e00ff */
[----:B------:R-:W-:Y:S01]  /*19f0*/  IMAD.U32 R106, R67, 0x10000, RZ ;  /* 0x00010000436a7824 */ /* 0x000fe200078e00ff */
[--C-:B------:R-:W-:Y:S01]  /*1a00*/  FFMA R22, R115, R111, R8.reuse ;  /* 0x0000006f73167223 */ /* 0x100fe20000000008 */
[----:B------:R-:W-:Y:S01]  /*1a10*/  IMAD.U32 R112, R112, 0x10000, RZ ;  /* 0x0001000070707824 */ /* 0x000fe200078e00ff */
[----:B------:R-:W-:Y:S01]  /*1a20*/  PRMT R8, R97, 0x7632, R8 ;  /* 0x0000763261087816 */ /* 0x000fe20000000008 */
[----:B------:R-:W-:Y:S01]  /*1a30*/  FFMA R11, R11, R110, RZ ;  /* 0x0000006e0b0b7223 */ /* 0x000fe200000000ff */
[----:B------:R-:W-:Y:S01]  /*1a40*/  IMAD.U32 R110, R17, 0x10000, RZ ;  /* 0x00010000116e7824 */ /* 0x000fe200078e00ff */
[----:B------:R-:W-:Y:S01]  /*1a50*/  FFMA R17, R75, R106, R108 ;  /* 0x0000006a4b117223 */ /* 0x000fe2000000006c */
[----:B------:R-:W-:Y:S01]  /*1a60*/  LOP3.LUT R75, R112, 0x80000000, RZ, 0x3c, !PT ;  /* 0x80000000704b7812 */ /* 0x000fe200078e3cff */
[----:B------:R-:W-:Y:S01]  /*1a70*/  IMAD.U32 R8, R8, 0x10000, RZ ;  /* 0x0001000008087824 */ /* 0x000fe200078e00ff */
[----:B------:R-:W-:Y:S01]  /*1a80*/  SHF.L.U32 R64, R64, 0x10, RZ ;  /* 0x0000001040407819 */ /* 0x000fe200000006ff */
[----:B------:R-:W-:Y:S01]  /*1a90*/  IMAD.U32 R74, R54, 0x10000, RZ ;  /* 0x00010000364a7824 */ /* 0x000fe200078e00ff */
[----:B------:R-:W-:Y:S01]  /*1aa0*/  FSEL R67, R94, RZ, P4 ;  /* 0x000000ff5e437208 */ /* 0x000fe20002000000 */
[----:B------:R-:W-:Y:S01]  /*1ab0*/  IMAD.U32 R102, R55, 0x10000, RZ ;  /* 0x0001000037667824 */ /* 0x000fe200078e00ff */
[----:B------:R-:W-:Y:S01]  /*1ac0*/  FSEL R69, R96, RZ, P4 ;  /* 0x000000ff60457208 */ /* 0x000fe20002000000 */
[----:B------:R-:W-:Y:S01]  /*1ad0*/  IMAD.U32 R16, R16, 0x10000, RZ ;  /* 0x0001000010107824 */ /* 0x000fe200078e00ff */
[----:B------:R-:W-:Y:S01]  /*1ae0*/  SHF.L.U32 R114, R95, 0x10, RZ ;  /* 0x000000105f727819 */ /* 0x000fe200000006ff */
[----:B------:R-:W-:Y:S01]  /*1af0*/  FFMA R8, R8, R75, RZ ;  /* 0x0000004b08087223 */ /* 0x000fe200000000ff */
[----:B------:R-:W-:Y:S01]  /*1b00*/  FSEL R11, R11, RZ, P4 ;  /* 0x000000ff0b0b7208 */ /* 0x000fe20002000000 */
[----:B------:R-:W-:Y:S01]  /*1b10*/  IMAD.U32 R75, R23, 0x10000, RZ ;  /* 0x00010000174b7824 */ /* 0x000fe200078e00ff */
[----:B------:R-:W-:Y:S01]  /*1b20*/  FFMA R64, R74, R64, R67 ;  /* 0x000000404a407223 */ /* 0x000fe20000000043 */
[----:B------:R-:W0:Y:S01]  /*1b30*/  LDS.U16 R23, [R19+0x6] ;  /* 0x0000060013177984 */ /* 0x000e220000000400 */
[----:B------:R-:W-:Y:S01]  /*1b40*/  FFMA R67, R102, R16, R69 ;  /* 0x0000001066437223 */ /* 0x000fe20000000045 */
[----:B------:R-:W-:Y:S01]  /*1b50*/  IMAD.U32 R103, R103, 0x10000, RZ ;  /* 0x0001000067677824 */ /* 0x000fe200078e00ff */
[--C-:B------:R-:W-:Y:S01]  /*1b60*/  FFMA R69, R114, R110, R11.reuse ;  /* 0x0000006e72457223 */ /* 0x100fe2000000000b */
[----:B------:R-:W-:Y:S01]  /*1b70*/  IMAD.U32 R104, R104, 0x10000, RZ ;  /* 0x0001000068687824 */ /* 0x000fe200078e00ff */
[----:B------:R-:W-:Y:S01]  /*1b80*/  PRMT R11, R98, 0x7632, R11 ;  /* 0x00007632620b7816 */ /* 0x000fe2000000000b */
[----:B------:R-:W-:Y:S01]  /*1b90*/  IMAD.U32 R107, R107, 0x10000, RZ ;  /* 0x000100006b6b7824 */ /* 0x000fe200078e00ff */
[----:B------:R-:W-:Y:S01]  /*1ba0*/  LOP3.LUT R74, R103, 0x80000000, RZ, 0x3c, !PT ;  /* 0x80000000674a7812 */ /* 0x000fe200078e3cff */
[----:B------:R-:W-:Y:S01]  /*1bb0*/  IMAD.U32 R97, R97, 0x10000, RZ ;  /* 0x0001000061617824 */ /* 0x000fe200078e00ff */
[----:B------:R-:W-:-:S02]  /*1bc0*/  LOP3.LUT R104, R104, 0x80000000, RZ, 0x3c, !PT ;  /* 0x8000000068687812 */ /* 0x000fc400078e3cff */
[----:B------:R-:W-:Y:S01]  /*1bd0*/  SHF.L.U32 R11, R11, 0x10, RZ ;  /* 0x000000100b0b7819 */ /* 0x000fe200000006ff */
[----:B------:R-:W-:Y:S01]  /*1be0*/  FFMA R97, R97, R74, RZ ;  /* 0x0000004a61617223 */ /* 0x000fe200000000ff */
[----:B------:R-:W-:Y:S02]  /*1bf0*/  PRMT R54, R48, 0x7632, R54 ;  /* 0x0000763230367816 */ /* 0x000fe40000000036 */
[----:B------:R-:W-:Y:S01]  /*1c00*/  SHF.L.U32 R94, R20, 0x10, RZ ;  /* 0x00000010145e7819 */ /* 0x000fe200000006ff */
[----:B------:R-:W-:Y:S01]  /*1c10*/  IMAD.U32 R98, R98, 0x10000, RZ ;  /* 0x0001000062627824 */ /* 0x000fe200078e00ff */
[----:B------:R-:W-:Y:S01]  /*1c20*/  LOP3.LUT R107, R107, 0x80000000, RZ, 0x3c, !PT ;  /* 0x800000006b6b7812 */ /* 0x000fe200078e3cff */
[----:B------:R-:W1:Y:S01]  /*1c30*/  LDS.U16 R20, [R19+0x2] ;  /* 0x0000020013147984 */ /* 0x000e620000000400 */
[----:B------:R-:W-:Y:S01]  /*1c40*/  FFMA R11, R11, R104, RZ ;  /* 0x000000680b0b7223 */ /* 0x000fe200000000ff */
[----:B------:R-:W-:Y:S01]  /*1c50*/  PRMT R93, R49, 0x7632, R93 ;  /* 0x00007632315d7816 */ /* 0x000fe2000000005d */
[----:B------:R-:W-:Y:S01]  /*1c60*/  IMAD.U32 R95, R54, 0x10000, RZ ;  /* 0x00010000365f7824 */ /* 0x000fe200078e00ff */
[----:B------:R-:W-:Y:S01]  /*1c70*/  SHF.L.U32 R113, R113, 0x10, RZ ;  /* 0x0000001071717819 */ /* 0x000fe200000006ff */
[----:B------:R-:W-:Y:S01]  /*1c80*/  FFMA R98, R98, R107, RZ ;  /* 0x0000006b62627223 */ /* 0x000fe200000000ff */
[----:B------:R-:W-:Y:S01]  /*1c90*/  FSEL R54, R97, RZ, P4 ;  /* 0x000000ff61367208 */ /* 0x000fe20002000000 */
[----:B------:R-:W-:Y:S01]  /*1ca0*/  IMAD.U32 R55, R48, 0x10000, RZ ;  /* 0x0001000030377824 */ /* 0x000fe200078e00ff */
[----:B------:R-:W-:Y:S01]  /*1cb0*/  FSEL R11, R11, RZ, P4 ;  /* 0x000000ff0b0b7208 */ /* 0x000fe20002000000 */
[----:B------:R-:W-:Y:S01]  /*1cc0*/  IMAD.U32 R13, R13, 0x10000, RZ ;  /* 0x000100000d0d7824 */ /* 0x000fe200078e00ff */
[----:B------:R-:W-:Y:S01]  /*1cd0*/  LOP3.LUT R113, R113, 0x80000000, RZ, 0x3c, !PT ;  /* 0x8000000071717812 */ /* 0x000fe200078e3cff */
[----:B------:R-:W-:-:S02]  /*1ce0*/  IMAD.U32 R74, R65, 0x10000, RZ ;  /* 0x00010000414a7824 */ /* 0x000fc400078e00ff */
[----:B------:R-:W-:Y:S02]  /*1cf0*/  IMAD.U32 R96, R93, 0x10000, RZ ;  /* 0x000100005d607824 */ /* 0x000fe400078e00ff */
[----:B------:R-:W-:Y:S01]  /*1d00*/  IMAD.U32 R16, R99, 0x10000, RZ ;  /* 0x0001000063107824 */ /* 0x000fe200078e00ff */
[----:B------:R-:W-:Y:S01]  /*1d10*/  SHF.L.U32 R49, R49, 0x10, RZ ;  /* 0x0000001031317819 */ /* 0x000fe200000006ff */
[----:B------:R-:W-:Y:S01]  /*1d20*/  FFMA R55, R55, R13, R54 ;  /* 0x0000000d37377223 */ /* 0x000fe20000000036 */
[----:B------:R-:W-:Y:S01]  /*1d30*/  FSEL R98, R98, RZ, P4 ;  /* 0x000000ff62627208 */ /* 0x000fe20002000000 */
[----:B------:R-:W-:Y:S01]  /*1d40*/  IMAD.U32 R66, R66, 0x10000, RZ ;  /* 0x0001000042427824 */ /* 0x000fe200078e00ff */
[--C-:B------:R-:W-:Y:S01]  /*1d50*/  FFMA R13, R96, R74, R11.reuse ;  /* 0x0000004a600d7223 */ /* 0x100fe2000000000b */
[----:B------:R-:W-:Y:S01]  /*1d60*/  FFMA R16, R16, R113, RZ ;  /* 0x0000007110107223 */ /* 0x000fe200000000ff */
[----:B------:R-:W-:Y:S01]  /*1d70*/  SHF.L.U32 R109, R109, 0x10, RZ ;  /* 0x000000106d6d7819 */ /* 0x000fe200000006ff */
[----:B------:R-:W5:Y:S01]  /*1d80*/  LDS.U16 R54, [R19] ;  /* 0x0000000013367984 */ /* 0x000f620000000400 */
[----:B------:R-:W-:Y:S01]  /*1d90*/  PRMT R11, R100, 0x7632, R11 ;  /* 0x00007632640b7816 */ /* 0x000fe2000000000b */
[----:B------:R-:W-:Y:S01]  /*1da0*/  FFMA R49, R49, R66, R98 ;  /* 0x0000004231317223 */ /* 0x000fe20000000062 */
[----:B------:R-:W-:-:S02]  /*1db0*/  LOP3.LUT R66, R109, 0x80000000, RZ, 0x3c, !PT ;  /* 0x800000006d427812 */ /* 0x000fc400078e3cff */
[----:B------:R-:W-:Y:S01]  /*1dc0*/  PRMT R48, R50, 0x7632, R48 ;  /* 0x0000763232307816 */ /* 0x000fe20000000030 */
[----:B------:R-:W-:Y:S01]  /*1dd0*/  IMAD.U32 R11, R11, 0x10000, RZ ;  /* 0x000100000b0b7824 */ /* 0x000fe200078e00ff */
[----:B------:R-:W-:Y:S01]  /*1de0*/  FSEL R65, R16, RZ, P4 ;  /* 0x000000ff10417208 */ /* 0x000fe20002000000 */
[----:B------:R-:W-:Y:S01]  /*1df0*/  IMAD.U32 R50, R50, 0x10000, RZ ;  /* 0x0001000032327824 */ /* 0x000fe200078e00ff */
[----:B------:R-:W-:Y:S01]  /*1e00*/  FSEL R8, R8, RZ, P4 ;  /* 0x000000ff08087208 */ /* 0x000fe20002000000 */
[----:B------:R-:W-:Y:S01]  /*1e10*/  FFMA R11, R11, R66, RZ ;  /* 0x000000420b0b7223 */ /* 0x000fe200000000ff */
[----:B------:R-:W-:Y:S01]  /*1e20*/  SHF.L.U32 R66, R7, 0x10, RZ ;  /* 0x0000001007427819 */ /* 0x000fe200000006ff */
[----:B------:R-:W-:Y:S01]  /*1e30*/  FFMA R50, R50, R94, R65 ;  /* 0x0000005e32327223 */ /* 0x000fe20000000041 */
[----:B------:R-:W-:Y:S01]  /*1e40*/  IMAD.U32 R7, R14, 0x10000, RZ ;  /* 0x000100000e077824 */ /* 0x000fe200078e00ff */
[----:B------:R-:W3:Y:S01]  /*1e50*/  LDS.U16 R65, [R19+0x4] ;  /* 0x0000040013417984 */ /* 0x000ee20000000400 */
[----:B------:R-:W-:Y:S01]  /*1e60*/  FFMA R16, R95, R75, R8 ;  /* 0x0000004b5f107223 */ /* 0x000fe20000000008 */
[----:B------:R-:W-:Y:S01]  /*1e70*/  IMAD.U32 R95, R48, 0x10000, RZ ;  /* 0x00010000305f7824 */ /* 0x000fe200078e00ff */
[----:B0-----:R-:W-:Y:S01]  /*1e80*/  SHF.L.U32 R93, R23, 0x10, RZ ;  /* 0x00000010175d7819 */ /* 0x001fe200000006ff */
[----:B------:R-:W0:Y:S01]  /*1e90*/  LDS.U16 R48, [R19+0x8] ;  /* 0x0000080013307984 */ /* 0x000e220000000400 */
[----:B------:R-:W-:-:S02]  /*1ea0*/  IMAD.U32 R75, R68, 0x10000, RZ ;  /* 0x00010000444b7824 */ /* 0x000fc400078e00ff */
[----:B-1----:R-:W-:Y:S02]  /*1eb0*/  IMAD.U32 R74, R20, 0x10000, RZ ;  /* 0x00010000144a7824 */ /* 0x002fe400078e00ff */
[----:B------:R-:W-:Y:S01]  /*1ec0*/  IMAD.U32 R101, R101, 0x10000, RZ ;  /* 0x0001000065657824 */ /* 0x000fe200078e00ff */
[----:B------:R-:W-:Y:S01]  /*1ed0*/  PRMT R53, R51, 0x7632, R53 ;  /* 0x0000763233357816 */ /* 0x000fe20000000035 */
[----:B------:R-:W-:Y:S01]  /*1ee0*/  IMAD.U32 R105, R105, 0x10000, RZ ;  /* 0x0001000069697824 */ /* 0x000fe200078e00ff */
[----:B------:R-:W-:Y:S01]  /*1ef0*/  PRMT R8, R99, 0x7632, R8 ;  /* 0x0000763263087816 */ /* 0x000fe20000000008 */
[----:B------:R-:W-:Y:S01]  /*1f00*/  IMAD.U32 R100, R100, 0x10000, RZ ;  /* 0x0001000064647824 */ /* 0x000fe200078e00ff */
[----:B------:R-:W-:Y:S01]  /*1f10*/  LOP3.LUT R101, R101, 0x80000000, RZ, 0x3c, !PT ;  /* 0x8000000065657812 */ /* 0x000fe200078e3cff */
[----:B------:R-:W-:Y:S01]  /*1f20*/  IMAD.U32 R94, R53, 0x10000, RZ ;  /* 0x00010000355e7824 */ /* 0x000fe200078e00ff */
[----:B------:R-:W-:Y:S01]  /*1f30*/  FSEL R20, R11, RZ, P4 ;  /* 0x000000ff0b147208 */ /* 0x000fe20002000000 */
[----:B------:R-:W-:Y:S01]  /*1f40*/  IMAD.U32 R8, R8, 0x10000, RZ ;  /* 0x0001000008087824 */ /* 0x000fe200078e00ff */
[----:B------:R-:W-:Y:S01]  /*1f50*/  LOP3.LUT R105, R105, 0x80000000, RZ, 0x3c, !PT ;  /* 0x8000000069697812 */ /* 0x000fe200078e3cff */
[----:B------:R-:W-:-:S02]  /*1f60*/  FFMA R100, R100, R101, RZ ;  /* 0x0000006564647223 */ /* 0x000fc400000000ff */
[----:B------:R-:W-:Y:S02]  /*1f70*/  FFMA R7, R7, R94, R20 ;  /* 0x0000005e07077223 */ /* 0x000fe40000000014 */
[----:B------:R-:W-:Y:S01]  /*1f80*/  LDS.U16 R20, [R19+0x1040] ;  /* 0x0010400013147984 */ /* 0x000fe20000000400 */
[----:B------:R-:W-:Y:S02]  /*1f90*/  FSEL R53, R100, RZ, P4 ;  /* 0x000000ff64357208 */ /* 0x000fe40002000000 */
[----:B-----5:R-:W-:Y:S01]  /*1fa0*/  SHF.L.U32 R54, R54, 0x10, RZ ;  /* 0x0000001036367819 */ /* 0x020fe200000006ff */
[----:B------:R-:W-:Y:S01]  /*1fb0*/  IMAD.U32 R51, R51, 0x10000, RZ ;  /* 0x0001000033337824 */ /* 0x000fe200078e00ff */
[----:B------:R-:W-:Y:S01]  /*1fc0*/  FFMA R8, R8, R105, RZ ;  /* 0x0000006908087223 */ /* 0x000fe200000000ff */
[----:B------:R-:W-:Y:S02]  /*1fd0*/  IMAD.U32 R85, R85, 0x10000, RZ ;  /* 0x0001000055557824 */ /* 0x000fe400078e00ff */
[----:B------:R-:W-:-:S02]  /*1fe0*/  FFMA R51, R66, R51, R53 ;  /* 0x0000003342337223 */ /* 0x000fc40000000035 */
[----:B------:R-:W-:Y:S01]  /*1ff0*/  FSEL R8, R8, RZ, P4 ;  /* 0x000000ff08087208 */ /* 0x000fe20002000000 */
[----:B------:R-:W-:Y:S01]  /*2000*/  LDS.U16 R66, [R19+0xe] ;  /* 0x00000e0013427984 */ /* 0x000fe20000000400 */
[----:B------:R-:W-:Y:S01]  /*2010*/  FSEL R11, R85, RZ, P3 ;  /* 0x000000ff550b7208 */ /* 0x000fe20001800000 */
[----:B---3--:R-:W-:Y:S02]  /*2020*/  IMAD.U32 R94, R65, 0x10000, RZ ;  /* 0x00010000415e7824 */ /* 0x008fe400078e00ff */
[----:B------:R-:W-:Y:S01]  /*2030*/  FFMA R8, R95, R75, R8 ;  /* 0x0000004b5f087223 */ /* 0x000fe20000000008 */
[----:B0-----:R-:W-:Y:S02]  /*2040*/  IMAD.U32 R75, R48, 0x10000, RZ ;  /* 0x00010000304b7824 */ /* 0x001fe400078e00ff */
[----:B------:R-:W-:Y:S02]  /*2050*/  IMAD.U32 R90, R90, 0x10000, RZ ;  /* 0x000100005a5a7824 */ /* 0x000fe400078e00ff */
[----:B------:R-:W-:Y:S01]  /*2060*/  IMAD.U32 R71, R71, 0x10000, RZ ;  /* 0x0001000047477824 */ /* 0x000fe200078e00ff */
[----:B------:R-:W-:-:S02]  /*2070*/  SHF.L.U32 R73, R73, 0x10, RZ ;  /* 0x0000001049497819 */ /* 0x000fc400000006ff */
[----:B--2---:R-:W-:-:S04]  /*2080*/  SEL R56, R56, RZ, !P5 ;  /* 0x000000ff38387207 */ /* 0x004fc80006800000 */
[----:B------:R-:W-:-:S05]  /*2090*/  PRMT R14, R56, 0x7632, R14 ;  /* 0x00007632380e7816 */ /* 0x000fca000000000e */
[----:B------:R-:W-:Y:S02]  /*20a0*/  IMAD.U32 R23, R14, 0x10000, RZ ;  /* 0x000100000e177824 */ /* 0x000fe400078e00ff */
[----:B------:R-:W0:Y:S01]  /*20b0*/  LDS.U16 R14, [R19+0xa] ;  /* 0x00000a00130e7984 */ /* 0x000e220000000400 */
[----:B------:R-:W-:Y:S01]  /*20c0*/  SEL R57, R57, RZ, !P5 ;  /* 0x000000ff39397207 */ /* 0x000fe20006800000 */
[----:B------:R-:W-:-:S03]  /*20d0*/  FMUL R23, R23, R74 ;  /* 0x0000004a17177220 */ /* 0x000fc60000400000 */
[----:B------:R-:W-:Y:S02]  /*20e0*/  PRMT R68, R57, 0x7632, R68 ;  /* 0x0000763239447816 */ /* 0x000fe40000000044 */
[----:B------:R-:W-:-:S03]  /*20f0*/  FSEL R23, R23, RZ, !P5 ;  /* 0x000000ff17177208 */ /* 0x000fc60006800000 */
[----:B------:R-:W-:-:S04]  /*2100*/  IMAD.U32 R68, R68, 0x10000, RZ ;  /* 0x0001000044447824 */ /* 0x000fc800078e00ff */
[----:B------:R-:W-:Y:S01]  /*2110*/  FMUL R68, R68, R93 ;  /* 0x0000005d44447220 */ /* 0x000fe20000400000 */
[----:B------:R-:W-:Y:S01]  /*2120*/  FADD R70, R70, R23 ;  /* 0x0000001746467221 */ /* 0x000fe20000000000 */
[----:B------:R-:W-:-:S03]  /*2130*/  IMAD.U32 R23, R56, 0x10000, RZ ;  /* 0x0001000038177824 */ /* 0x000fc600078e00ff */
[----:B------:R-:W-:Y:S01]  /*2140*/  FSEL R68, R68, RZ, !P5 ;  /* 0x000000ff44447208 */ /* 0x000fe20006800000 */
[----:B------:R-:W-:Y:S01]  /*2150*/  FMUL R23, R23, R54 ;  /* 0x0000003617177220 */ /* 0x000fe20000400000 */
[----:B------:R-:W-:Y:S01]  /*2160*/  SEL R58, R58, RZ, !P5 ;  /* 0x000000ff3a3a7207 */ /* 0x000fe20006800000 */
[----:B------:R-:W-:Y:S01]  /*2170*/  IMAD.U32 R53, R57, 0x10000, RZ ;  /* 0x0001000039357824 */ /* 0x000fe200078e00ff */
[----:B------:R-:W-:Y:S01]  /*2180*/  LDS.U16 R54, [R19+0x1042] ;  /* 0x0010420013367984 */ /* 0x000fe20000000400 */
[----:B------:R-:W-:-:S03]  /*2190*/  FADD R74, R21, R68 ;  /* 0x00000044154a7221 */ /* 0x000fc60000000000 */
[----:B------:R-:W1:Y:S01]  /*21a0*/  LDS.U16 R68, [R19+0xc] ;  /* 0x00000c0013447984 */ /* 0x000e620000000400 */
[----:B------:R-:W-:Y:S02]  /*21b0*/  FSEL R65, R23, RZ, !P5 ;  /* 0x000000ff17417208 */ /* 0x000fe40006800000 */
[C---:B------:R-:W-:Y:S01]  /*21c0*/  PRMT R23, R58.reuse, 0x7632, R23 ;  /* 0x000076323a177816 */ /* 0x040fe20000000017 */
[----:B------:R-:W-:Y:S01]  /*21d0*/  FMUL R53, R53, R94 ;  /* 0x0000005e35357220 */ /* 0x000fe20000400000 */
[----:B------:R-:W-:-:S03]  /*21e0*/  SHF.L.U32 R48, R58, 0x10, RZ ;  /* 0x000000103a307819 */ /* 0x000fc600000006ff */
[----:B------:R-:W-:Y:S01]  /*21f0*/  IMAD.U32 R23, R23, 0x10000, RZ ;  /* 0x0001000017177824 */ /* 0x000fe200078e00ff */
[----:B------:R-:W-:Y:S01]  /*2200*/  FADD R11, R11, R70 ;  /* 0x000000460b0b7221 */ /* 0x000fe20000000000 */
[----:B0-----:R-:W-:Y:S01]  /*2210*/  IMAD.U32 R14, R14, 0x10000, RZ ;  /* 0x000100000e0e7824 */ /* 0x001fe200078e00ff */
[----:B------:R-:W-:Y:S01]  /*2220*/  FSEL R70, R53, RZ, !P5 ;  /* 0x000000ff35467208 */ /* 0x000fe20006800000 */
[----:B------:R-:W-:Y:S02]  /*2230*/  FMUL R48, R48, R75 ;  /* 0x0000004b30307220 */ /* 0x000fe40000400000 */
[----:B------:R-:W-:Y:S01]  /*2240*/  FMUL R14, R23, R14 ;  /* 0x0000000e170e7220 */ /* 0x000fe20000400000 */
[----:B------:R-:W-:Y:S01]  /*2250*/  FADD R52, R52, R65 ;  /* 0x0000004134347221 */ /* 0x000fe20000000000 */
[----:B------:R-:W-:Y:S01]  /*2260*/  FSEL R23, R90, RZ, P3 ;  /* 0x000000ff5a177208 */ /* 0x000fe20001800000 */
[----:B------:R-:W-:Y:S01]  /*2270*/  FADD R70, R17, R70 ;  /* 0x0000004611467221 */ /* 0x000fe20000000000 */
[----:B------:R-:W-:-:S02]  /*2280*/  FSEL R53, R48, RZ, !P5 ;  /* 0x000000ff30357208 */ /* 0x000fc40006800000 */
[----:B------:R-:W-:Y:S01]  /*2290*/  FSEL R65, R14, RZ, !P5 ;  /* 0x000000ff0e417208 */ /* 0x000fe20006800000 */
[----:B------:R-:W0:Y:S01]  /*22a0*/  LDS.U16 R48, [R19+0x1044] ;  /* 0x0010440013307984 */ /* 0x000e220000000400 */
[----:B------:R-:W-:-:S03]  /*22b0*/  FADD R23, R23, R70 ;  /* 0x0000004617177221 */ /* 0x000fc60000000000 */
[----:B------:R-:W-:Y:S01]  /*22c0*/  FADD R70, R22, R65 ;  /* 0x0000004116467221 */ /* 0x000fe20000000000 */
[----:B------:R-:W-:Y:S01]  /*22d0*/  FSEL R17, R71, RZ, P3 ;  /* 0x000000ff47117208 */ /* 0x000fe20001800000 */
[----:B------:R-:W2:Y:S01]  /*22e0*/  LDS.U16 R22, [R19+0x1046] ;  /* 0x0010460013167984 */ /* 0x000ea20000000400 */
[----:B------:R-:W-:Y:S01]  /*22f0*/  SEL R59, R59, RZ, !P5 ;  /* 0x000000ff3b3b7207 */ /* 0x000fe20006800000 */
[----:B------:R-:W-:Y:S02]  /*2300*/  FADD R64, R64, R53 ;  /* 0x0000003540407221 */ /* 0x000fe40000000000 */
[----:B------:R-:W3:Y:S01]  /*2310*/  LDS.U16 R14, [R19+0x104a] ;  /* 0x00104a00130e7984 */ /* 0x000ee20000000400 */
[----:B------:R-:W-:Y:S01]  /*2320*/  FSEL R53, R73, RZ, P3 ;  /* 0x000000ff49357208 */ /* 0x000fe20001800000 */
[----:B------:R-:W-:Y:S01]  /*2330*/  FADD R17, R17, R52 ;  /* 0x0000003411117221 */ /* 0x000fe20000000000 */
[----:B------:R-:W-:Y:S01]  /*2340*/  IMAD.U32 R73, R20, 0x10000, RZ ;  /* 0x0001000014497824 */ /* 0x000fe200078e00ff */
[----:B------:R-:W5:Y:S01]  /*2350*/  LDS.U16 R52, [R19+0x1048] ;  /* 0x0010480013347984 */ /* 0x000f620000000400 */
[----:B----4-:R-:W-:-:S02]  /*2360*/  SEL R60, R60, RZ, !P5 ;  /* 0x000000ff3c3c7207 */ /* 0x010fc40006800000 */
[----:B------:R-:W-:Y:S01]  /*2370*/  PRMT R20, R59, 0x7632, R20 ;  /* 0x000076323b147816 */ /* 0x000fe20000000014 */
[--C-:B------:R-:W-:Y:S01]  /*2380*/  FADD R53, R53, R64.reuse ;  /* 0x0000004035357221 */ /* 0x100fe20000000000 */
[----:B------:R-:W-:Y:S01]  /*2390*/  SHF.L.U32 R65, R59, 0x10, RZ ;  /* 0x000000103b417819 */ /* 0x000fe200000006ff */
[----:B-1----:R-:W-:Y:S01]  /*23a0*/  IMAD.U32 R68, R68, 0x10000, RZ ;  /* 0x0001000044447824 */ /* 0x002fe200078e00ff */
[----:B------:R-:W-:Y:S01]  /*23b0*/  PRMT R64, R60, 0x7632, R64 ;  /* 0x000076323c407816 */ /* 0x000fe20000000040 */
[----:B------:R-:W-:Y:S02]  /*23c0*/  IMAD.U32 R20, R20, 0x10000, RZ ;  /* 0x0001000014147824 */ /* 0x000fe400078e00ff */
[----:B------:R-:W-:Y:S01]  /*23d0*/  IMAD.U32 R71, R66, 0x10000, RZ ;  /* 0x0001000042477824 */ /* 0x000fe200078e00ff */
[----:B------:R-:W-:Y:S01]  /*23e0*/  SHF.L.U32 R64, R64, 0x10, RZ ;  /* 0x0000001040407819 */ /* 0x000fe200000006ff */
[----:B------:R-:W-:Y:S01]  /*23f0*/  IMAD.U32 R75, R54, 0x10000, RZ ;  /* 0x00010000364b7824 */ /* 0x000fe200078e00ff */
[----:B------:R-:W-:Y:S01]  /*2400*/  FMUL R66, R65, R68 ;  /* 0x0000004441427220 */ /* 0x000fe20000400000 */
[----:B------:R-:W-:-:S02]  /*2410*/  FMUL R68, R20, R71 ;  /* 0x0000004714447220 */ /* 0x000fc40000400000 */
[----:B------:R-:W1:Y:S01]  /*2420*/  LDS.U16 R20, [R19+0x104c] ;  /* 0x00104c0013147984 */ /* 0x000e620000000400 */
[----:B------:R-:W-:Y:S01]  /*2430*/  FMUL R64, R64, R75 ;  /* 0x0000004b40407220 */ /* 0x000fe20000400000 */
[----:B------:R-:W-:Y:S01]  /*2440*/  SEL R61, R61, RZ, !P5 ;  /* 0x000000ff3d3d7207 */ /* 0x000fe20006800000 */
[----:B------:R-:W-:Y:S01]  /*2450*/  IMAD.U32 R54, R60, 0x10000, RZ ;  /* 0x000100003c367824 */ /* 0x000fe200078e00ff */
[----:B------:R-:W4:Y:S02]  /*2460*/  LDS.U16 R19, [R19+0x104e] ;  /* 0x00104e0013137984 */ /* 0x000f240000000400 */
[----:B------:R-:W-:Y:S01]  /*2470*/  FSEL R71, R64, RZ, !P5 ;  /* 0x000000ff40477208 */ /* 0x000fe20006800000 */
[----:B------:R-:W-:Y:S01]  /*2480*/  FMUL R54, R54, R73 ;  /* 0x0000004936367220 */ /* 0x000fe20000400000 */
[----:B------:R-:W-:Y:S01]  /*2490*/  SEL R62, R62, RZ, !P5 ;  /* 0x000000ff3e3e7207 */ /* 0x000fe20006800000 */
[----:B0-----:R-:W-:Y:S02]  /*24a0*/  IMAD.U32 R73, R48, 0x10000, RZ ;  /* 0x0001000030497824 */ /* 0x001fe400078e00ff */
[----:B------:R-:W-:Y:S01]  /*24b0*/  FADD R64, R16, R71 ;  /* 0x0000004710407221 */ /* 0x000fe20000000000 */
[----:B------:R-:W-:-:S04]  /*24c0*/  IMAD.U32 R16, R61, 0x10000, RZ ;  /* 0x000100003d107824 */ /* 0x000fc800078e00ff */
[----:B------:R-:W-:Y:S01]  /*24d0*/  FMUL R48, R16, R73 ;  /* 0x0000004910307220 */ /* 0x000fe20000400000 */
[----:B--2---:R-:W-:Y:S02]  /*24e0*/  SHF.L.U32 R73, R22, 0x10, RZ ;  /* 0x0000001016497819 */ /* 0x004fe400000006ff */
[----:B------:R-:W-:Y:S01]  /*24f0*/  PRMT R22, R62, 0x7632, R22 ;  /* 0x000076323e167816 */ /* 0x000fe20000000016 */
[----:B---3--:R-:W-:Y:S01]  /*2500*/  IMAD.U32 R85, R14, 0x10000, RZ ;  /* 0x000100000e557824 */ /* 0x008fe200078e00ff */
[----:B------:R-:W-:-:S03]  /*2510*/  SHF.L.U32 R14, R62, 0x10, RZ ;  /* 0x000000103e0e7819 */ /* 0x000fc600000006ff */
[----:B------:R-:W-:Y:S02]  /*2520*/  IMAD.U32 R22, R22, 0x10000, RZ ;  /* 0x0001000016167824 */ /* 0x000fe400078e00ff */
[----:B-----5:R-:W-:Y:S02]  /*2530*/  IMAD.U32 R75, R52, 0x10000, RZ ;  /* 0x00010000344b7824 */ /* 0x020fe400078e00ff */
[----:B------:R-:W-:Y:S01]  /*2540*/  FMUL R22, R22, R85 ;  /* 0x0000005516167220 */ /* 0x000fe20000400000 */
[----:B------:R-:W-:Y:S01]  /*2550*/  PRMT R16, R61, 0x7632, R16 ;  /* 0x000076323d107816 */ /* 0x000fe20000000010 */
[----:B------:R-:W-:Y:S01]  /*2560*/  IMAD.U32 R77, R77, 0x10000, RZ ;  /* 0x000100004d4d7824 */ /* 0x000fe200078e00ff */
[----:B------:R-:W-:Y:S01]  /*2570*/  FMUL R14, R14, R75 ;  /* 0x0000004b0e0e7220 */ /* 0x000fe20000400000 */
[----:B------:R-:W-:Y:S01]  /*2580*/  IMAD.U32 R89, R89, 0x10000, RZ ;  /* 0x0001000059597824 */ /* 0x000fe200078e00ff */
[----:B------:R-:W-:Y:S02]  /*2590*/  FSEL R48, R48, RZ, !P5 ;  /* 0x000000ff30307208 */ /* 0x000fe40006800000 */
[----:B------:R-:W-:Y:S01]  /*25a0*/  FSEL R75, R22, RZ, !P5 ;  /* 0x000000ff164b7208 */ /* 0x000fe20006800000 */
[----:B------:R-:W-:Y:S01]  /*25b0*/  IMAD.U32 R16, R16, 0x10000, RZ ;  /* 0x0001000010107824 */ /* 0x000fe200078e00ff */
[----:B------:R-:W-:-:S02]  /*25c0*/  SEL R63, R63, RZ, !P5 ;  /* 0x000000ff3f3f7207 */ /* 0x000fc40006800000 */
[----:B------:R-:W-:Y:S01]  /*25d0*/  FSEL R21, R77, RZ, P3 ;  /* 0x000000ff4d157208 */ /* 0x000fe20001800000 */
[----:B------:R-:W-:Y:S01]  /*25e0*/  FADD R77, R49, R48 ;  /* 0x00000030314d7221 */ /* 0x000fe20000000000 */
[----:B------:R-:W-:Y:S01]  /*25f0*/  FSEL R89, R89, RZ, P3 ;  /* 0x000000ff59597208 */ /* 0x000fe20001800000 */
[----:B------:R-:W-:Y:S01]  /*2600*/  FADD R8, R8, R75 ;  /* 0x0000004b08087221 */ /* 0x000fe20000000000 */
[----:B------:R-:W-:Y:S01]  /*2610*/  SHF.L.U32 R49, R63, 0x10, RZ ;  /* 0x000000103f317819 */ /* 0x000fe200000006ff */
[----:B------:R-:W-:Y:S01]  /*2620*/  FMUL R16, R16, R73 ;  /* 0x0000004910107220 */ /* 0x000fe20000400000 */
[----:B-1----:R-:W-:Y:S01]  /*2630*/  IMAD.U32 R20, R20, 0x10000, RZ ;  /* 0x0001000014147824 */ /* 0x002fe200078e00ff */
[--C-:B------:R-:W-:Y:S01]  /*2640*/  FADD R89, R89, R8.reuse ;  /* 0x0000000859597221 */ /* 0x100fe20000000000 */
[----:B------:R-:W-:Y:S01]  /*2650*/  PRMT R8, R63, 0x7632, R8 ;  /* 0x000076323f087816 */ /* 0x000fe20000000008 */
[----:B------:R-:W-:Y:S01]  /*2660*/  IMAD.U32 R87, R87, 0x10000, RZ ;  /* 0x0001000057577824 */ /* 0x000fe200078e00ff */
[----:B------:R-:W-:Y:S01]  /*2670*/  FMUL R20, R20, R49 ;  /* 0x0000003114147220 */ /* 0x000fe20000400000 */
[----:B------:R-:W-:Y:S01]  /*2680*/  FSEL R16, R16, RZ, !P5 ;  /* 0x000000ff10107208 */ /* 0x000fe20006800000 */
[----:B----4-:R-:W-:Y:S01]  /*2690*/  IMAD.U32 R19, R19, 0x10000, RZ ;  /* 0x0001000013137824 */ /* 0x010fe200078e00ff */
[----:B------:R-:W-:Y:S01]  /*26a0*/  FSEL R66, R66, RZ, !P5 ;  /* 0x000000ff42427208 */ /* 0x000fe20006800000 */
[----:B------:R-:W-:Y:S01]  /*26b0*/  IMAD.U32 R8, R8, 0x10000, RZ ;  /* 0x0001000008087824 */ /* 0x000fe200078e00ff */
[----:B------:R-:W-:Y:S01]  /*26c0*/  FSEL R20, R20, RZ, !P5 ;  /* 0x000000ff14147208 */ /* 0x000fe20006800000 */
[----:B------:R-:W-:Y:S01]  /*26d0*/  FADD R16, R13, R16 ;  /* 0x000000100d107221 */ /* 0x000fe20000000000 */
[----:B------:R-:W-:Y:S01]  /*26e0*/  FSEL R87, R87, RZ, P3 ;  /* 0x000000ff57577208 */ /* 0x000fe20001800000 */
[----:B------:R-:W-:Y:S01]  /*26f0*/  FMUL R8, R19, R8 ;  /* 0x0000000813087220 */ /* 0x000fe20000400000 */
[----:B------:R-:W-:Y:S01]  /*2700*/  FSEL R54, R54, RZ, !P5 ;  /* 0x000000ff36367208 */ /* 0x000fe20006800000 */
[----:B------:R-:W-:Y:S01]  /*2710*/  FADD R51, R51, R20 ;  /* 0x0000001433337221 */ /* 0x000fe20000000000 */
[----:B------:R-:W-:Y:S01]  /*2720*/  FSEL R73, R14, RZ, !P5 ;  /* 0x000000ff0e497208 */ /* 0x000fe20006800000 */
[--C-:B------:R-:W-:Y:S01]  /*2730*/  FADD R87, R87, R16.reuse ;  /* 0x0000001057577221 */ /* 0x100fe20000000000 */
[----:B------:R-:W-:Y:S01]  /*2740*/  IMAD.U32 R72, R72, 0x10000, RZ ;  /* 0x0001000048487824 */ /* 0x000fe200078e00ff */
[----:B------:R-:W-:Y:S01]  /*2750*/  PRMT R16, R56, 0x7632, R16 ;  /* 0x0000763238107816 */ /* 0x000fe20000000010 */
[----:B------:R-:W-:Y:S01]  /*2760*/  IMAD.SHL.U32 R14, R18, 0x2, RZ ;  /* 0x00000002120e7824 */ /* 0x000fe200078e00ff */
[----:B------:R-:W-:Y:S01]  /*2770*/  PRMT R20, R57, 0x7632, R20 ;  /* 0x0000763239147816 */ /* 0x000fe20000000014 */
[----:B------:R-:W-:Y:S06]  /*2780*/  BAR.SYNC 0x0 ;  /* 0x0000000000007b1d */ /* 0x000fec0000000000 */
[----:B------:R-:W-:Y:S01]  /*2790*/  FSEL R8, R8, RZ, !P5 ;  /* 0x000000ff08087208 */ /* 0x000fe20006800000 */
[----:B------:R-:W-:Y:S01]  /*27a0*/  FADD R54, R55, R54 ;  /* 0x0000003637367221 */ /* 0x000fe20000000000 */
[----:B------:R-:W-:Y:S01]  /*27b0*/  SHF.L.U32 R88, R88, 0x10, RZ ;  /* 0x0000001058587819 */ /* 0x000fe200000006ff */
[----:B------:R-:W-:Y:S01]  /*27c0*/  IMAD.U32 R84, R84, 0x10000, RZ ;  /* 0x0001000054547824 */ /* 0x000fe200078e00ff */
[----:B------:R-:W-:Y:S01]  /*27d0*/  FSEL R68, R68, RZ, !P5 ;  /* 0x000000ff44447208 */ /* 0x000fe20006800000 */
[----:B------:R-:W-:Y:S01]  /*27e0*/  IMAD.U32 R91, R91, 0x10000, RZ ;  /* 0x000100005b5b7824 */ /* 0x000fe200078e00ff */
[----:B------:R-:W-:Y:S01]  /*27f0*/  FSEL R55, R72, RZ, P3 ;  /* 0x000000ff48377208 */ /* 0x000fe20001800000 */
[----:B------:R-:W-:Y:S01]  /*2800*/  IMAD.U32 R92, R92, 0x10000, RZ ;  /* 0x000100005c5c7824 */ /* 0x000fe200078e00ff */
[----:B------:R0:W-:Y:S01]  /*2810*/  STS.U16 [R14+0x90], R16 ;  /* 0x000090100e007388 */ /* 0x0001e20000000400 */
[----:B------:R-:W-:Y:S01]  /*2820*/  IMAD.U32 R76, R76, 0x10000, RZ ;  /* 0x000100004c4c7824 */ /* 0x000fe200078e00ff */
[----:B------:R-:W-:Y:S01]  /*2830*/  FADD R66, R67, R66 ;  /* 0x0000004243427221 */ /* 0x000fe20000000000 */
[----:B------:R-:W-:Y:S01]  /*2840*/  IMAD.U32 R86, R86, 0x10000, RZ ;  /* 0x0001000056567824 */ /* 0x000fe200078e00ff */
[----:B------:R1:W-:Y:S01]  /*2850*/  STS.U16 [R14+0x1b0], R20 ;  /* 0x0001b0140e007388 */ /* 0x0003e20000000400 */
[----:B------:R-:W-:Y:S01]  /*2860*/  SHF.L.U32 R82, R82, 0x10, RZ ;  /* 0x0000001052527819 */ /* 0x000fe200000006ff */
[----:B------:R-:W-:Y:S01]  /*2870*/  FADD R8, R7, R8 ;  /* 0x0000000807087221 */ /* 0x000fe20000000000 */
[----:B------:R-:W-:-:S02]  /*2880*/  PRMT R22, R58, 0x7632, R22 ;  /* 0x000076323a167816 */ /* 0x000fc40000000016 */
[----:B------:R-:W-:Y:S02]  /*2890*/  PRMT R48, R59, 0x7632, R48 ;  /* 0x000076323b307816 */ /* 0x000fe40000000030 */
[----:B------:R-:W-:Y:S02]  /*28a0*/  PRMT R49, R60, 0x7632, R49 ;  /* 0x000076323c317816 */ /* 0x000fe40000000031 */
[----:B0-----:R-:W-:Y:S02]  /*28b0*/  PRMT R16, R61, 0x7632, R16 ;  /* 0x000076323d107816 */ /* 0x001fe40000000010 */
[----:B------:R-:W-:Y:S02]  /*28c0*/  SHF.L.U32 R83, R83, 0x10, RZ ;  /* 0x0000001053537819 */ /* 0x000fe400000006ff */
[----:B------:R-:W-:Y:S02]  /*28d0*/  PRMT R19, R62, 0x7632, R19 ;  /* 0x000076323e137816 */ /* 0x000fe40000000013 */
[----:B-1----:R-:W-:Y:S01]  /*28e0*/  PRMT R20, R63, 0x7632, R20 ;  /* 0x000076323f147816 */ /* 0x002fe20000000014 */
[----:B------:R-:W-:Y:S01]  /*28f0*/  IMAD.SHL.U32 R7, R5, 0x2, RZ ;  /* 0x0000000205077824 */ /* 0x000fe200078e00ff */
[----:B------:R-:W-:Y:S01]  /*2900*/  FSEL R88, R88, RZ, P3 ;  /* 0x000000ff58587208 */ /* 0x000fe20001800000 */
[----:B------:R-:W-:Y:S01]  /*2910*/  FADD R68, R69, R68 ;  /* 0x0000004445447221 */ /* 0x000fe20000000000 */
[----:B------:R-:W-:Y:S01]  /*2920*/  FSEL R65, R84, RZ, P3 ;  /* 0x000000ff54417208 */ /* 0x000fe20001800000 */
[----:B------:R-:W-:Y:S01]  /*2930*/  FADD R55, R55, R66 ;  /* 0x0000004237377221 */ /* 0x000fe20000000000 */
[----:B------:R-:W-:Y:S01]  /*2940*/  FSEL R67, R91, RZ, P3 ;  /* 0x000000ff5b437208 */ /* 0x000fe20001800000 */
[----:B------:R-:W-:Y:S01]  /*2950*/  FADD R73, R50, R73 ;  /* 0x0000004932497221 */ /* 0x000fe20000000000 */
[----:B------:R-:W-:Y:S01]  /*2960*/  FSEL R69, R82, RZ, P3 ;  /* 0x000000ff52457208 */ /* 0x000fe20001800000 */
[----:B------:R-:W-:Y:S01]  /*2970*/  STS.U16 [R14], R56 ;  /* 0x000000380e007388 */ /* 0x000fe20000000400 */
[----:B------:R-:W-:-:S02]  /*2980*/  FSEL R71, R92, RZ, P3 ;  /* 0x000000ff5c477208 */ /* 0x000fc40001800000 */
[----:B------:R-:W-:Y:S01]  /*2990*/  FSEL R76, R76, RZ, P3 ;  /* 0x000000ff4c4c7208 */ /* 0x000fe20001800000 */
[----:B------:R-:W-:Y:S01]  /*29a0*/  STS.U16 [R14+0x120], R57 ;  /* 0x000120390e007388 */ /* 0x000fe20000000400 */
[----:B------:R-:W-:Y:S02]  /*29b0*/  FSEL R86, R86, RZ, P3 ;  /* 0x000000ff56567208 */ /* 0x000fe40001800000 */
[----:B------:R-:W-:Y:S01]  /*29c0*/  FSEL R83, R83, RZ, P3 ;  /* 0x000000ff53537208 */ /* 0x000fe20001800000 */
[----:B------:R-:W-:Y:S01]  /*29d0*/  STS.U16 [R14+0x240], R58 ;  /* 0x0002403a0e007388 */ /* 0x000fe20000000400 */
[----:B------:R-:W-:-:S03]  /*29e0*/  FADD R13, R88, R51 ;  /* 0x00000033580d7221 */ /* 0x000fc60000000000 */
        /* <DEDUP_REMOVED lines=10> */
[----:B------:R-:W-:Y:S01]  /*2a90*/  STS.U16 [R14+0x430], R20 ;  /* 0x000430140e007388 */ /* 0x000fe20000000400 */
[----:B------:R-:W-:-:S03]  /*2aa0*/  FADD R21, R21, R74 ;  /* 0x0000004a15157221 */ /* 0x000fc60000000000 */
[----:B------:R-:W-:Y:S06]  /*2ab0*/  BAR.SYNC 0x0 ;  /* 0x0000000000007b1d */ /* 0x000fec0000000000 */
[----:B------:R-:W0:Y:S01]  /*2ac0*/  LDS.128 R56, [R7] ;  /* 0x0000000007387984 */ /* 0x000e220000000c00 */
[----:B------:R-:W-:Y:S01]  /*2ad0*/  FADD R65, R65, R70 ;  /* 0x0000004641417221 */ /* 0x000fe20000000000 */
[----:B------:R-:W-:Y:S02]  /*2ae0*/  FADD R67, R67, R68 ;  /* 0x0000004443437221 */ /* 0x000fe40000000000 */
[----:B------:R-:W-:Y:S01]  /*2af0*/  LDS.128 R48, [R7+0x1200] ;  /* 0x0012000007307984 */ /* 0x000fe20000000c00 */
[----:B------:R-:W-:Y:S01]  /*2b00*/  FADD R69, R69, R54 ;  /* 0x0000003645457221 */ /* 0x000fe20000000000 */
[----:B------:R-:W-:Y:S01]  /*2b10*/  FADD R71, R71, R64 ;  /* 0x0000004047477221 */ /* 0x000fe20000000000 */
[----:B------:R-:W-:Y:S01]  /*2b20*/  FADD R77, R76, R77 ;  /* 0x0000004d4c4d7221 */ /* 0x000fe20000000000 */
[----:B------:R-:W-:Y:S06]  /*2b30*/  BAR.SYNC 0x0 ;  /* 0x0000000000007b1d */ /* 0x000fec0000000000 */
[----:B------:R-:W-:Y:S01]  /*2b40*/  FADD R73, R86, R73 ;  /* 0x0000004956497221 */ /* 0x000fe20000000000 */
[----:B------:R-:W-:Y:S01]  /*2b50*/  FADD R83, R83, R8 ;  /* 0x0000000853537221 */ /* 0x000fe20000000000 */
[----:B------:R1:W-:Y:S04]  /*2b60*/  STS [R18.X4+0x480], R53 ;  /* 0x0004803512007388 */ /* 0x0003e80000004800 */
[----:B------:R2:W-:Y:S01]  /*2b70*/  STS [R18.X4+0x6c0], R55 ;  /* 0x0006c03712007388 */ /* 0x0005e20000004800 */
[----:B-1----:R-:W-:Y:S01]  /*2b80*/  CS2R R52, SRZ ;  /* 0x0000000000347805 */ /* 0x002fe2000001ff00 */
[----:B--2---:R-:W-:-:S02]  /*2b90*/  CS2R R54, SRZ ;  /* 0x0000000000367805 */ /* 0x004fc4000001ff00 */
[----:B------:R-:W-:Y:S04]  /*2ba0*/  STS [R18.X4], R17 ;  /* 0x0000001112007388 */ /* 0x000fe80000004800 */
[----:B------:R-:W-:Y:S04]  /*2bb0*/  STS [R18.X4+0x240], R23 ;  /* 0x0002401712007388 */ /* 0x000fe80000004800 */
        /* <DEDUP_REMOVED lines=12> */
[----:B------:R-:W-:Y:S06]  /*2c80*/  BAR.SYNC 0x0 ;  /* 0x0000000000007b1d */ /* 0x000fec0000000000 */
[----:B------:R1:W2:Y:S01]  /*2c90*/  @!P2 LDG.E.EL.128 R52, [R78.64] ;  /* 0x000000044e34a981 */ /* 0x0002a2000c2e1d00 */
[----:B------:R-:W-:Y:S01]  /*2ca0*/  CS2R R20, SRZ ;  /* 0x0000000000147805 */ /* 0x000fe2000001ff00 */
[----:B------:R-:W-:-:S06]  /*2cb0*/  CS2R R22, SRZ ;  /* 0x0000000000167805 */ /* 0x000fcc000001ff00 */
[----:B------:R3:W4:Y:S01]  /*2cc0*/  @!P2 LDG.E.EL.128 R20, [R80.64] ;  /* 0x000000045014a981 */ /* 0x000722000c2e1d00 */
[----:B------:R-:W-:Y:S01]  /*2cd0*/  IADD3 R12, R12, 0x30000, RZ ;  /* 0x000300000c0c7810 */ /* 0x000fe20007ffe0ff */
[----:B------:R-:W-:Y:S01]  /*2ce0*/  IMAD.MOV.U32 R61, RZ, RZ, 0x2 ;  /* 0x00000002ff3d7424 */ /* 0x000fe200078e00ff */
[----:B------:R-:W-:-:S03]  /*2cf0*/  CS2R R16, SRZ ;  /* 0x0000000000107805 */ /* 0x000fc6000001ff00 */
[----:B------:R-:W-:Y:S01]  /*2d00*/  IMAD.IADD R9, R9, 0x1, R12 ;  /* 0x0000000109097824 */ /* 0x000fe200078e020c */
[----:B------:R-:W-:-:S03]  /*2d10*/  CS2R R18, SRZ ;  /* 0x0000000000127805 */ /* 0x000fc6000001ff00 */
[----:B------:R-:W-:-:S05]  /*2d20*/  IMAD.WIDE R8, R9, R61, c[0x0][0x160] ;  /* 0x0000580009087625 */ /* 0x000fca00078e023d */
[----:B------:R5:W4:Y:S01]  /*2d30*/  @!P1 LDG.E.EL.128 R16, [R8.64] ;  /* 0x0000000408109981 */ /* 0x000b22000c2e1d00 */
[----:B------:R-:W-:Y:S02]  /*2d40*/  IADD3 R60, R15, R12, RZ ;  /* 0x0000000c0f3c7210 */ /* 0x000fe40007ffe0ff */
[----:B------:R-:W-:Y:S01]  /*2d50*/  CS2R R12, SRZ ;  /* 0x00000000000c7805 */ /* 0x000fe2000001ff00 */
[----:B------:R-:W-:Y:S02]  /*2d60*/  CS2R R14, SRZ ;  /* 0x00000000000e7805 */ /* 0x000fe4000001ff00 */
[----:B------:R-:W-:-:S05]  /*2d70*/  IMAD.WIDE R60, R60, R61, c[0x0][0x160] ;  /* 0x000058003c3c7625 */ /* 0x000fca00078e023d */
[----:B------:R0:W4:Y:S04]  /*2d80*/  @!P0 LDG.E.EL.128 R12, [R60.64] ;  /* 0x000000043c0c8981 */ /* 0x000128000c2e1d00 */
[----:B------:R-:W0:Y:S01]  /*2d90*/  S2R R7, SR_TID.X ;  /* 0x0000000000077919 */ /* 0x000e220000002100 */
[----:B------:R-:W-:-:S04]  /*2da0*/  SHF.R.U32.HI R11, RZ, 0x5, R2 ;  /* 0x00000005ff0b7819 */ /* 0x000fc80000011602 */
[----:B-----5:R-:W-:-:S05]  /*2db0*/  SGXT.U32 R8, R11, 0x3 ;  /* 0x000000030b08781a */ /* 0x020fca0000000000 */
[----:B------:R-:W-:Y:S01]  /*2dc0*/  IMAD.SHL.U32 R8, R8, 0x2, RZ ;  /* 0x0000000208087824 */ /* 0x000fe200078e00ff */
[----:B------:R-:W-:Y:S01]  /*2dd0*/  ISETP.GT.AND P3, PT, R0, 0x7f, PT ;  /* 0x0000007f0000780c */ /* 0x000fe20003f64270 */
[----:B------:R-:W-:Y:S01]  /*2de0*/  IMAD.U32 R0, R44, 0x10000, RZ ;  /* 0x000100002c007824 */ /* 0x000fe200078e00ff */
[----:B------:R-:W-:Y:S02]  /*2df0*/  ISETP.GT.AND P4, PT, R3, 0x7f, PT ;  /* 0x0000007f0300780c */ /* 0x000fe40003f84270 */
[----:B0-----:R-:W-:Y:S01]  /*2e00*/  SHF.R.U32.HI R62, RZ, 0x4, R7 ;  /* 0x00000004ff3e7819 */ /* 0x001fe20000011607 */
[----:B------:R-:W-:-:S03]  /*2e10*/  IMAD.SHL.U32 R7, R7, 0x4, RZ ;  /* 0x0000000407077824 */ /* 0x000fc600078e00ff */
[----:B------:R-:W-:Y:S02]  /*2e20*/  SGXT.U32 R9, R62, 0x1 ;  /* 0x000000013e09781a */ /* 0x000fe40000000000 */
[----:B------:R-:W-:Y:S02]  /*2e30*/  LOP3.LUT R7, R7, 0x3c, RZ, 0xc0, !PT ;  /* 0x0000003c07077812 */ /* 0x000fe400078ec0ff */
[----:B------:R-:W-:Y:S01]  /*2e40*/  LOP3.LUT R8, R8, R9, RZ, 0xfc, !PT ;  /* 0x0000000908087212 */ /* 0x000fe200078efcff */
[----:B------:R-:W-:Y:S01]  /*2e50*/  IMAD.U32 R3, R46, 0x10000, RZ ;  /* 0x000100002e037824 */ /* 0x000fe200078e00ff */
[----:B------:R-:W-:-:S03]  /*2e60*/  LOP3.LUT R0, R0, 0x80000000, RZ, 0x3c, !PT ;  /* 0x8000000000007812 */ /* 0x000fc600078e3cff */
[----:B------:R-:W-:Y:S01]  /*2e70*/  IMAD R11, R8, 0x48, R7 ;  /* 0x00000048080b7824 */ /* 0x000fe200078e0207 */
[C---:B------:R-:W-:Y:S02]  /*2e80*/  SHF.L.U32 R7, R47.reuse, 0x10, RZ ;  /* 0x000000102f077819 */ /* 0x040fe400000006ff */
[----:B------:R-:W-:Y:S02]  /*2e90*/  PRMT R90, R47, 0x7632, R90 ;  /* 0x000076322f5a7816 */ /* 0x000fe4000000005a */
[----:B------:R-:W-:Y:S02]  /*2ea0*/  LOP3.LUT R86, R3, 0x80000000, RZ, 0x3c, !PT ;  /* 0x8000000003567812 */ /* 0x000fe400078e3cff */
[----:B------:R-:W-:Y:S02]  /*2eb0*/  PRMT R9, R44, 0x7632, R9 ;  /* 0x000076322c097816 */ /* 0x000fe40000000009 */
[----:B------:R-:W-:Y:S02]  /*2ec0*/  LOP3.LUT R88, R7, 0x80000000, RZ, 0x3c, !PT ;  /* 0x8000000007587812 */ /* 0x000fe400078e3cff */
[----:B------:R-:W-:-:S02]  /*2ed0*/  PRMT R89, R46, 0x7632, R89 ;  /* 0x000076322e597816 */ /* 0x000fc40000000059 */
[C---:B------:R-:W-:Y:S01]  /*2ee0*/  PRMT R8, R45.reuse, 0x7632, R8 ;  /* 0x000076322d087816 */ /* 0x040fe20000000008 */
[----:B------:R-:W-:Y:S02]  /*2ef0*/  IMAD.U32 R84, R45, 0x10000, RZ ;  /* 0x000100002d547824 */ /* 0x000fe400078e00ff */
[----:B------:R-:W-:Y:S01]  /*2f00*/  IMAD.U32 R90, R90, 0x10000, RZ ;  /* 0x000100005a5a7824 */ /* 0x000fe200078e00ff */
[----:B------:R-:W-:Y:S01]  /*2f10*/  PRMT R68, R42, 0x7632, R68 ;  /* 0x000076322a447816 */ /* 0x000fe20000000044 */
[----:B------:R-:W-:-:S03]  /*2f20*/  IMAD.U32 R89, R89, 0x10000, RZ ;  /* 0x0001000059597824 */ /* 0x000fc600078e00ff */
[----:B------:R-:W-:Y:S02]  /*2f30*/  LOP3.LUT R90, R90, 0x80000000, RZ, 0x3c, !PT ;  /* 0x800000005a5a7812 */ /* 0x000fe400078e3cff */
[----:B------:R-:W-:Y:S01]  /*2f40*/  LOP3.LUT R89, R89, 0x80000000, RZ, 0x3c, !PT ;  /* 0x8000000059597812 */ /* 0x000fe200078e3cff */
[----:B------:R-:W-:Y:S01]  /*2f50*/  IMAD.U32 R72, R42, 0x10000, RZ ;  /* 0x000100002a487824 */ /* 0x000fe200078e00ff */
[----:B------:R-:W-:Y:S01]  /*2f60*/  SHF.L.U32 R71, R43, 0x10, RZ ;  /* 0x000000102b477819 */ /* 0x000fe200000006ff */
[----:B------:R-:W-:Y:S01]  /*2f70*/  IMAD.U32 R83, R30, 0x10000, RZ ;  /* 0x000100001e537824 */ /* 0x000fe200078e00ff */
[----:B------:R-:W-:Y:S02]  /*2f80*/  SHF.L.U32 R82, R31, 0x10, RZ ;  /* 0x000000101f527819 */ /* 0x000fe400000006ff */
[----:B------:R-:W-:Y:S02]  /*2f90*/  PRMT R63, R43, 0x7632, R63 ;  /* 0x000076322b3f7816 */ /* 0x000fe4000000003f */
[----:B------:R-:W-:-:S02]  /*2fa0*/  PRMT R74, R31, 0x7632, R74 ;  /* 0x000076321f4a7816 */ /* 0x000fc4000000004a */
[----:B-1----:R-:W-:Y:S01]  /*2fb0*/  PRMT R79, R30, 0x7632, R79 ;  /* 0x000076321e4f7816 */ /* 0x002fe2000000004f */
[----:B------:R-:W-:Y:S02]  /*2fc0*/  IMAD.U32 R69, R41, 0x10000, RZ ;  /* 0x0001000029457824 */ /* 0x000fe400078e00ff */
[----:B---3--:R-:W-:Y:S02]  /*2fd0*/  IMAD.U32 R80, R29, 0x10000, RZ ;  /* 0x000100001d507824 */ /* 0x008fe400078e00ff */
[----:B------:R-:W-:Y:S02]  /*2fe0*/  IMAD.U32 R78, R38, 0x10000, RZ ;  /* 0x00010000264e7824 */ /* 0x000fe400078e00ff */
[----:B------:R-:W-:Y:S01]  /*2ff0*/  IMAD.U32 R63, R63, 0x10000, RZ ;  /* 0x000100003f3f7824 */ /* 0x000fe200078e00ff */
[C---:B------:R-:W-:Y:S01]  /*3000*/  PRMT R65, R40.reuse, 0x7632, R65 ;  /* 0x0000763228417816 */ /* 0x040fe20000000041 */
[----:B------:R-:W-:Y:S01]  /*3010*/  IMAD.U32 R70, R40, 0x10000, RZ ;  /* 0x0001000028467824 */ /* 0x000fe200078e00ff */
[----:B------:R-:W-:Y:S01]  /*3020*/  PRMT R67, R41, 0x7632, R67 ;  /* 0x0000763229437816 */ /* 0x000fe20000000043 */
[C---:B------:R-:W-:Y:S01]  /*3030*/  IMAD.U32 R81, R28.reuse, 0x10000, RZ ;  /* 0x000100001c517824 */ /* 0x040fe200078e00ff */
[----:B------:R-:W-:-:S02]  /*3040*/  PRMT R75, R28, 0x7632, R75 ;  /* 0x000076321c4b7816 */ /* 0x000fc4000000004b */
[----:B------:R-:W-:Y:S01]  /*3050*/  PRMT R73, R29, 0x7632, R73 ;  /* 0x000076321d497816 */ /* 0x000fe20000000049 */
[----:B------:R-:W-:Y:S01]  /*3060*/  IMAD.U32 R77, R37, 0x10000, RZ ;  /* 0x00010000254d7824 */ /* 0x000fe200078e00ff */
[----:B------:R-:W-:Y:S01]  /*3070*/  PRMT R46, R38, 0x7632, R46 ;  /* 0x00007632262e7816 */ /* 0x000fe2000000002e */
[----:B------:R-:W-:Y:S01]  /*3080*/  IMAD.U32 R65, R65, 0x10000, RZ ;  /* 0x0001000041417824 */ /* 0x000fe200078e00ff */
[----:B------:R-:W-:Y:S01]  /*3090*/  SHF.L.U32 R45, R39, 0x10, RZ ;  /* 0x00000010272d7819 */ /* 0x000fe200000006ff */
[----:B------:R-:W-:Y:S02]  /*30a0*/  IMAD.U32 R67, R67, 0x10000, RZ ;  /* 0x0001000043437824 */ /* 0x000fe400078e00ff */
[----:B------:R-:W-:Y:S01]  /*30b0*/  IMAD.U32 R47, R36, 0x10000, RZ ;  /* 0x00010000242f7824 */ /* 0x000fe200078e00ff */
[----:B------:R-:W-:Y:S02]  /*30c0*/  LOP3.LUT R45, R45, 0x80000000, RZ, 0x3c, !PT ;  /* 0x800000002d2d7812 */ /* 0x000fe400078e3cff */
[----:B------:R-:W-:-:S02]  /*30d0*/  PRMT R44, R37, 0x7632, R44 ;  /* 0x00007632252c7816 */ /* 0x000fc4000000002c */
[----:B------:R-:W-:Y:S02]  /*30e0*/  PRMT R76, R39, 0x7632, R76 ;  /* 0x00007632274c7816 */ /* 0x000fe4000000004c */
[----:B------:R-:W-:Y:S02]  /*30f0*/  PRMT R39, R36, 0x7632, R39 ;  /* 0x0000763224277816 */ /* 0x000fe40000000027 */
[----:B------:R-:W-:Y:S02]  /*3100*/  LOP3.LUT R47, R47, 0x80000000, RZ, 0x3c, !PT ;  /* 0x800000002f2f7812 */ /* 0x000fe400078e3cff */
[----:B------:R-:W-:Y:S01]  /*3110*/  SHF.L.U32 R44, R44, 0x10, RZ ;  /* 0x000000102c2c7819 */ /* 0x000fe200000006ff */
[----:B------:R-:W-:Y:S02]  /*3120*/  IMAD.U32 R76, R76, 0x10000, RZ ;  /* 0x000100004c4c7824 */ /* 0x000fe400078e00ff */
[----:B------:R-:W-:Y:S01]  /*3130*/  IMAD.U32 R39, R39, 0x10000, RZ ;  /* 0x0001000027277824 */ /* 0x000fe200078e00ff */
[----:B------:R-:W-:Y:S01]  /*3140*/  LOP3.LUT R44, R44, 0x80000000, RZ, 0x3c, !PT ;  /* 0x800000002c2c7812 */ /* 0x000fe200078e3cff */
[C---:B------:R-:W-:Y:S01]  /*3150*/  IMAD.U32 R41, R34.reuse, 0x10000, RZ ;  /* 0x0001000022297824 */ /* 0x040fe200078e00ff */
[----:B------:R-:W-:Y:S01]  /*3160*/  PRMT R40, R34, 0x7632, R40 ;  /* 0x0000763222287816 */ /* 0x000fe20000000028 */
[----:B------:R-:W-:Y:S01]  /*3170*/  IMAD.U32 R43, R32, 0x10000, RZ ;  /* 0x00010000202b7824 */ /* 0x000fe200078e00ff */
[----:B------:R-:W-:-:S02]  /*3180*/  PRMT R34, R35, 0x7632, R34 ;  /* 0x0000763223227816 */ /* 0x000fc40000000022 */
[----:B------:R-:W-:Y:S02]  /*3190*/  SHF.L.U32 R42, R35, 0x10, RZ ;  /* 0x00000010232a7819 */ /* 0x000fe400000006ff */
[----:B------:R-:W-:Y:S02]  /*31a0*/  PRMT R35, R32, 0x7632, R35 ;  /* 0x0000763220237816 */ /* 0x000fe40000000023 */
[----:B------:R-:W-:Y:S02]  /*31b0*/  SHF.L.U32 R61, R27, 0x10, RZ ;  /* 0x000000101b3d7819 */ /* 0x000fe400000006ff */
[----:B------:R-:W-:Y:S02]  /*31c0*/  LOP3.LUT R76, R76, 0x80000000, RZ, 0x3c, !PT ;  /* 0x800000004c4c7812 */ /* 0x000fe400078e3cff */
[----:B------:R-:W-:Y:S02]  /*31d0*/  LOP3.LUT R39, R39, 0x80000000, RZ, 0x3c, !PT ;  /* 0x8000000027277812 */ /* 0x000fe400078e3cff */
[----:B------:R-:W-:-:S02]  /*31e0*/  PRMT R32, R33, 0x7632, R32 ;  /* 0x0000763221207816 */ /* 0x000fc40000000020 */
[----:B------:R-:W-:Y:S01]  /*31f0*/  PRMT R60, R25, 0x7632, R60 ;  /* 0x00007632193c7816 */ /* 0x000fe2000000003c */
[C---:B------:R-:W-:Y:S01]  /*3200*/  IMAD.U32 R64, R24.reuse, 0x10000, RZ ;  /* 0x0001000018407824 */ /* 0x040fe200078e00ff */
[----:B------:R-:W-:Y:S01]  /*3210*/  PRMT R31, R24, 0x7632, R31 ;  /* 0x00007632181f7816 */ /* 0x000fe2000000001f */
[----:B------:R-:W-:Y:S01]  /*3220*/  IMAD.U32 R32, R32, 0x10000, RZ ;  /* 0x0001000020207824 */ /* 0x000fe200078e00ff */
[----:B------:R-:W-:Y:S01]  /*3230*/  PRMT R29, R27, 0x7632, R29 ;  /* 0x000076321b1d7816 */ /* 0x000fe2000000001d */
[----:B------:R-:W-:Y:S01]  /*3240*/  IMAD.U32 R35, R35, 0x10000, RZ ;  /* 0x0001000023237824 */ /* 0x000fe200078e00ff */
[----:B------:R-:W-:Y:S02]  /*3250*/  PRMT R28, R26, 0x7632, R28 ;  /* 0x000076321a1c7816 */ /* 0x000fe4000000001c */
[----:B------:R-:W-:Y:S02]  /*3260*/  SHF.L.U32 R34, R34, 0x10, RZ ;  /* 0x0000001022227819 */ /* 0x000fe400000006ff */
[C---:B------:R-:W-:Y:S01]  /*3270*/  PRMT R37, R57.reuse, 0x7632, R37 ;  /* 0x0000763239257816 */ /* 0x040fe20000000025 */
[----:B------:R-:W-:Y:S01]  /*3280*/  IMAD.U32 R40, R40, 0x10000, RZ ;  /* 0x0001000028287824 */ /* 0x000fe200078e00ff */
[----:B------:R-:W-:-:S02]  /*3290*/  SHF.L.U32 R57, R57, 0x10, RZ ;  /* 0x0000001039397819 */ /* 0x000fc400000006ff */
[C---:B------:R-:W-:Y:S01]  /*32a0*/  PRMT R38, R59.reuse, 0x7632, R38 ;  /* 0x000076323b267816 */ /* 0x040fe20000000026 */
[----:B------:R-:W-:Y:S01]  /*32b0*/  IMAD.U32 R59, R59, 0x10000, RZ ;  /* 0x000100003b3b7824 */ /* 0x000fe200078e00ff */
[C---:B------:R-:W-:Y:S01]  /*32c0*/  PRMT R30, R58.reuse, 0x7632, R30 ;  /* 0x000076323a1e7816 */ /* 0x040fe2000000001e */
[----:B------:R-:W-:Y:S01]  /*32d0*/  IMAD.U32 R58, R58, 0x10000, RZ ;  /* 0x000100003a3a7824 */ /* 0x000fe200078e00ff */
[C---:B------:R-:W-:Y:S01]  /*32e0*/  PRMT R36, R56.reuse, 0x7632, R36 ;  /* 0x0000763238247816 */ /* 0x040fe20000000024 */
[----:B------:R-:W-:Y:S01]  /*32f0*/  IMAD.U32 R56, R56, 0x10000, RZ ;  /* 0x0001000038387824 */ /* 0x000fe200078e00ff */
[----:B------:R-:W-:Y:S01]  /*3300*/  SHF.L.U32 R37, R37, 0x10, RZ ;  /* 0x0000001025257819 */ /* 0x000fe200000006ff */
[----:B------:R-:W-:Y:S01]  /*3310*/  IMAD.U32 R38, R38, 0x10000, RZ ;  /* 0x0001000026267824 */ /* 0x000fe200078e00ff */
[----:B------:R-:W-:Y:S01]  /*3320*/  SHF.L.U32 R30, R30, 0x10, RZ ;  /* 0x000000101e1e7819 */ /* 0x000fe200000006ff */
[----:B------:R-:W-:Y:S01]  /*3330*/  IMAD.U32 R36, R36, 0x10000, RZ ;  /* 0x0001000024247824 */ /* 0x000fe200078e00ff */
[----:B--2---:R-:W-:-:S02]  /*3340*/  SEL R52, R52, RZ, !P2 ;  /* 0x000000ff34347207 */ /* 0x004fc40005000000 */
[----:B------:R-:W-:Y:S02]  /*3350*/  SEL R91, R54, RZ, !P2 ;  /* 0x000000ff365b7207 */ /* 0x000fe40005000000 */
[----:B------:R-:W-:Y:S02]  /*3360*/  SEL R92, R55, RZ, !P2 ;  /* 0x000000ff375c7207 */ /* 0x000fe40005000000 */
[----:B------:R-:W-:Y:S01]  /*3370*/  SHF.L.U32 R55, R52, 0x10, RZ ;  /* 0x0000001034377819 */ /* 0x000fe200000006ff */
[----:B------:R-:W-:Y:S02]  /*3380*/  IMAD.U32 R3, R91, 0x10000, RZ ;  /* 0x000100005b037824 */ /* 0x000fe400078e00ff */
[----:B------:R-:W-:Y:S01]  /*3390*/  IMAD.U32 R7, R92, 0x10000, RZ ;  /* 0x000100005c077824 */ /* 0x000fe200078e00ff */
[----:B------:R-:W-:Y:S01]  /*33a0*/  SEL R54, R53, RZ, !P2 ;  /* 0x000000ff35367207 */ /* 0x000fe20005000000 */
[----:B------:R-:W-:Y:S01]  /*33b0*/  FFMA R87, R0, R55, RZ ;  /* 0x0000003700577223 */ /* 0x000fe200000000ff */
[----:B------:R-:W-:Y:S01]  /*33c0*/  FFMA R85, R3, R86, RZ ;  /* 0x0000005603557223 */ /* 0x000fe200000000ff */
[----:B------:R-:W-:Y:S01]  /*33d0*/  SHF.L.U32 R0, R9, 0x10, RZ ;  /* 0x0000001009007819 */ /* 0x000fe200000006ff */
[----:B------:R-:W-:Y:S01]  /*33e0*/  FFMA R86, R7, R88, RZ ;  /* 0x0000005807567223 */ /* 0x000fe200000000ff */
[----:B------:R-:W-:Y:S01]  /*33f0*/  PRMT R9, R92, 0x7632, R9 ;  /* 0x000076325c097816 */ /* 0x000fe20000000009 */
[----:B------:R-:W-:Y:S01]  /*3400*/  IMAD.U32 R7, R8, 0x10000, RZ ;  /* 0x0001000008077824 */ /* 0x000fe200078e00ff */
[----:B------:R-:W-:-:S02]  /*3410*/  PRMT R52, R52, 0x7632, R52 ;  /* 0x0000763234347816 */ /* 0x000fc40000000034 */
[----:B------:R-:W-:Y:S02]  /*3420*/  PRMT R8, R91, 0x7632, R8 ;  /* 0x000076325b087816 */ /* 0x000fe40000000008 */
[C---:B------:R-:W-:Y:S01]  /*3430*/  PRMT R53, R54.reuse, 0x7632, R53 ;  /* 0x0000763236357816 */ /* 0x040fe20000000035 */
[----:B------:R-:W-:Y:S01]  /*3440*/  IMAD.U32 R54, R54, 0x10000, RZ ;  /* 0x0001000036367824 */ /* 0x000fe200078e00ff */
[----:B------:R-:W-:Y:S02]  /*3450*/  LOP3.LUT R3, R84, 0x80000000, RZ, 0x3c, !PT ;  /* 0x8000000054037812 */ /* 0x000fe400078e3cff */
[----:B------:R-:W-:Y:S01]  /*3460*/  SHF.L.U32 R9, R9, 0x10, RZ ;  /* 0x0000001009097819 */ /* 0x000fe200000006ff */
[----:B------:R-:W-:Y:S02]  /*3470*/  IMAD.U32 R55, R52, 0x10000, RZ ;  /* 0x0001000034377824 */ /* 0x000fe400078e00ff */
[----:B------:R-:W-:Y:S02]  /*3480*/  IMAD.U32 R8, R8, 0x10000, RZ ;  /* 0x0001000008087824 */ /* 0x000fe400078e00ff */
[----:B------:R-:W-:Y:S01]  /*3490*/  IMAD.U32 R52, R53, 0x10000, RZ ;  /* 0x0001000035347824 */ /* 0x000fe200078e00ff */
[----:B------:R-:W-:Y:S01]  /*34a0*/  FSEL R53, R86, RZ, P3 ;  /* 0x000000ff56357208 */ /* 0x000fe20001800000 */
[----:B------:R-:W-:Y:S01]  /*34b0*/  IMAD.U32 R84, R68, 0x10000, RZ ;  /* 0x0001000044547824 */ /* 0x000fe200078e00ff */
[----:B------:R-:W-:Y:S01]  /*34c0*/  FSEL R68, R85, RZ, P3 ;  /* 0x000000ff55447208 */ /* 0x000fe20001800000 */
[----:B------:R-:W-:Y:S01]  /*34d0*/  FFMA R3, R3, R54, RZ ;  /* 0x0000003603037223 */ /* 0x000fe200000000ff */
[----:B------:R-:W-:Y:S01]  /*34e0*/  FFMA R9, R9, R90, RZ ;  /* 0x0000005a09097223 */ /* 0x000fe200000000ff */
[----:B------:R-:W-:Y:S01]  /*34f0*/  LOP3.LUT R0, R0, 0x80000000, RZ, 0x3c, !PT ;  /* 0x8000000000007812 */ /* 0x000fe200078e3cff */
[----:B------:R-:W-:Y:S01]  /*3500*/  FFMA R8, R8, R89, RZ ;  /* 0x0000005908087223 */ /* 0x000fe200000000ff */
[----:B------:R-:W-:Y:S01]  /*3510*/  LOP3.LUT R7, R7, 0x80000000, RZ, 0x3c, !PT ;  /* 0x8000000007077812 */ /* 0x000fe200078e3cff */
[----:B------:R-:W-:Y:S01]  /*3520*/  FFMA R72, R83, R72, R68 ;  /* 0x0000004853487223 */ /* 0x000fe20000000044 */
[----:B------:R-:W-:Y:S01]  /*3530*/  FFMA R71, R82, R71, R53 ;  /* 0x0000004752477223 */ /* 0x000fe20000000035 */
[----:B------:R-:W-:Y:S01]  /*3540*/  FSEL R3, R3, RZ, P3 ;  /* 0x000000ff03037208 */ /* 0x000fe20001800000 */
[----:B------:R-:W-:Y:S01]  /*3550*/  FFMA R0, R0, R55, RZ ;  /* 0x0000003700007223 */ /* 0x000fe200000000ff */
[----:B------:R-:W-:Y:S01]  /*3560*/  SHF.L.U32 R53, R74, 0x10, RZ ;  /* 0x000000104a357819 */ /* 0x000fe200000006ff */
[----:B------:R-:W-:Y:S01]  /*3570*/  FFMA R7, R7, R52, RZ ;  /* 0x0000003407077223 */ /* 0x000fe200000000ff */
[----:B------:R-:W-:-:S02]  /*3580*/  FSEL R68, R9, RZ, P3 ;  /* 0x000000ff09447208 */ /* 0x000fc40001800000 */
[----:B------:R-:W-:Y:S02]  /*3590*/  SHF.L.U32 R52, R79, 0x10, RZ ;  /* 0x000000104f347819 */ /* 0x000fe400000006ff */
[----:B------:R-:W-:Y:S02]  /*35a0*/  FSEL R54, R87, RZ, P3 ;  /* 0x000000ff57367208 */ /* 0x000fe40001800000 */
[----:B------:R-:W-:Y:S02]  /*35b0*/  FSEL R55, R8, RZ, P3 ;  /* 0x000000ff08377208 */ /* 0x000fe40001800000 */
[----:B----4-:R-:W-:Y:S01]  /*35c0*/  SEL R22, R22, RZ, !P2 ;  /* 0x000000ff16167207 */ /* 0x010fe20005000000 */
[----:B------:R-:W-:Y:S01]  /*35d0*/  FFMA R69, R80, R69, R3 ;  /* 0x0000004550457223 */ /* 0x000fe20000000003 */
[----:B------:R-:W-:Y:S01]  /*35e0*/  FFMA R53, R53, R63, R68 ;  /* 0x0000003f35357223 */ /* 0x000fe20000000044 */
[----:B------:R-:W-:Y:S01]  /*35f0*/  FSEL R3, R0, RZ, P3 ;  /* 0x000000ff00037208 */ /* 0x000fe20001800000 */
[----:B------:R-:W-:Y:S01]  /*3600*/  FFMA R70, R81, R70, R54 ;  /* 0x0000004651467223 */ /* 0x000fe20000000036 */
[----:B------:R-:W-:Y:S01]  /*3610*/  LOP3.LUT R63, R78, 0x80000000, RZ, 0x3c, !PT ;  /* 0x800000004e3f7812 */ /* 0x000fe200078e3cff */
[----:B------:R-:W-:Y:S01]  /*3620*/  FFMA R52, R52, R84, R55 ;  /* 0x0000005434347223 */ /* 0x000fe20000000037 */
[----:B------:R-:W-:Y:S01]  /*3630*/  FSEL R8, R7, RZ, P3 ;  /* 0x000000ff07087208 */ /* 0x000fe20001800000 */
[----:B------:R-:W-:Y:S01]  /*3640*/  IMAD.U32 R0, R22, 0x10000, RZ ;  /* 0x0001000016007824 */ /* 0x000fe200078e00ff */
[----:B------:R-:W-:Y:S01]  /*3650*/  SEL R23, R23, RZ, !P2 ;  /* 0x000000ff17177207 */ /* 0x000fe20005000000 */
[----:B------:R-:W-:Y:S01]  /*3660*/  IMAD.U32 R54, R75, 0x10000, RZ ;  /* 0x000100004b367824 */ /* 0x000fe200078e00ff */
[----:B------:R-:W-:Y:S01]  /*3670*/  SEL R21, R21, RZ, !P2 ;  /* 0x000000ff15157207 */ /* 0x000fe20005000000 */
[----:B------:R-:W-:Y:S01]  /*3680*/  IMAD.U32 R55, R73, 0x10000, RZ ;  /* 0x0001000049377824 */ /* 0x000fe200078e00ff */
[----:B------:R-:W-:Y:S01]  /*3690*/  FFMA R63, R0, R63, RZ ;  /* 0x0000003f003f7223 */ /* 0x000fe200000000ff */
[----:B------:R-:W-:Y:S01]  /*36a0*/  FFMA R54, R54, R65, R3 ;  /* 0x0000004136367223 */ /* 0x000fe20000000003 */
[----:B------:R-:W-:Y:S01]  /*36b0*/  SHF.L.U32 R0, R46, 0x10, RZ ;  /* 0x000000102e007819 */ /* 0x000fe200000006ff */
[----:B------:R-:W-:Y:S01]  /*36c0*/  FFMA R55, R55, R67, R8 ;  /* 0x0000004337377223 */ /* 0x000fe20000000008 */
[----:B------:R-:W-:Y:S01]  /*36d0*/  LOP3.LUT R46, R77, 0x80000000, RZ, 0x3c, !PT ;  /* 0x800000004d2e7812 */ /* 0x000fe200078e3cff */
[----:B------:R-:W-:Y:S01]  /*36e0*/  IMAD.U32 R8, R23, 0x10000, RZ ;  /* 0x0001000017087824 */ /* 0x000fe200078e00ff */
[----:B------:R-:W-:-:S02]  /*36f0*/  SHF.L.U32 R3, R21, 0x10, RZ ;  /* 0x0000001015037819 */ /* 0x000fc400000006ff */
[----:B------:R-:W-:Y:S01]  /*3700*/  SEL R20, R20, RZ, !P2 ;  /* 0x000000ff14147207 */ /* 0x000fe20005000000 */
[----:B------:R-:W-:Y:S01]  /*3710*/  FFMA R8, R8, R45, RZ ;  /* 0x0000002d08087223 */ /* 0x000fe200000000ff */
[----:B------:R-:W-:Y:S01]  /*3720*/  LOP3.LUT R68, R0, 0x80000000, RZ, 0x3c, !PT ;  /* 0x8000000000447812 */ /* 0x000fe200078e3cff */
[----:B------:R-:W-:Y:S01]  /*3730*/  FFMA R45, R3, R46, RZ ;  /* 0x0000002e032d7223 */ /* 0x000fe200000000ff */
[----:B------:R-:W-:Y:S01]  /*3740*/  PRMT R3, R21, 0x7632, R3 ;  /* 0x0000763215037816 */ /* 0x000fe20000000003 */
[----:B------:R-:W-:Y:S01]  /*3750*/  IMAD.U32 R0, R20, 0x10000, RZ ;  /* 0x0001000014007824 */ /* 0x000fe200078e00ff */
[----:B------:R-:W-:Y:S02]  /*3760*/  PRMT R9, R23, 0x7632, R9 ;  /* 0x0000763217097816 */ /* 0x000fe40000000009 */
[----:B------:R-:W-:Y:S01]  /*3770*/  PRMT R7, R22, 0x7632, R7 ;  /* 0x0000763216077816 */ /* 0x000fe20000000007 */
[----:B------:R-:W-:Y:S01]  /*3780*/  FFMA R23, R0, R47, RZ ;  /* 0x0000002f00177223 */ /* 0x000fe200000000ff */
[----:B------:R-:W-:Y:S01]  /*3790*/  PRMT R0, R20, 0x7632, R0 ;  /* 0x0000763214007816 */ /* 0x000fe20000000000 */
[----:B------:R-:W-:Y:S01]  /*37a0*/  IMAD.U32 R3, R3, 0x10000, RZ ;  /* 0x0001000003037824 */ /* 0x000fe200078e00ff */
[----:B------:R-:W-:Y:S01]  /*37b0*/  FSEL R8, R8, RZ, P4 ;  /* 0x000000ff08087208 */ /* 0x000fe20002000000 */
[----:B------:R-:W-:-:S02]  /*37c0*/  IMAD.U32 R7, R7, 0x10000, RZ ;  /* 0x0001000007077824 */ /* 0x000fc400078e00ff */
[----:B------:R-:W-:Y:S01]  /*37d0*/  FFMA R21, R3, R44, RZ ;  /* 0x0000002c03157223 */ /* 0x000fe200000000ff */
[----:B------:R-:W-:Y:S02]  /*37e0*/  IMAD.U32 R9, R9, 0x10000, RZ ;  /* 0x0001000009097824 */ /* 0x000fe400078e00ff */
[----:B------:R-:W-:Y:S01]  /*37f0*/  IMAD.U32 R0, R0, 0x10000, RZ ;  /* 0x0001000000007824 */ /* 0x000fe200078e00ff */
[----:B------:R-:W-:Y:S01]  /*3800*/  FSEL R23, R23, RZ, P4 ;  /* 0x000000ff17177208 */ /* 0x000fe20002000000 */
[----:B------:R-:W-:Y:S01]  /*3810*/  FFMA R22, R7, R68, RZ ;  /* 0x0000004407167223 */ /* 0x000fe200000000ff */
[----:B------:R-:W-:Y:S01]  /*3820*/  FFMA R9, R9, R76, RZ ;  /* 0x0000004c09097223 */ /* 0x000fe200000000ff */
[----:B------:R-:W-:Y:S01]  /*3830*/  FFMA R20, R0, R39, RZ ;  /* 0x0000002700147223 */ /* 0x000fe200000000ff */
[----:B------:R-:W-:Y:S01]  /*3840*/  FFMA R42, R61, R42, R8 ;  /* 0x0000002a3d2a7223 */ /* 0x000fe20000000008 */
[----:B------:R-:W-:Y:S01]  /*3850*/  FSEL R21, R21, RZ, P4 ;  /* 0x000000ff15157208 */ /* 0x000fe20002000000 */
[----:B------:R-:W-:Y:S01]  /*3860*/  IMAD.U32 R8, R60, 0x10000, RZ ;  /* 0x000100003c087824 */ /* 0x000fe200078e00ff */
[----:B------:R-:W-:Y:S01]  /*3870*/  FFMA R43, R64, R43, R23 ;  /* 0x0000002b402b7223 */ /* 0x000fe20000000017 */
[----:B------:R-:W-:Y:S01]  /*3880*/  FSEL R23, R22, RZ, P4 ;  /* 0x000000ff16177208 */ /* 0x000fe20002000000 */
[----:B------:R-:W-:Y:S01]  /*3890*/  IMAD.U32 R7, R31, 0x10000, RZ ;  /* 0x000100001f077824 */ /* 0x000fe200078e00ff */
[----:B------:R-:W-:Y:S01]  /*38a0*/  SHF.L.U32 R3, R29, 0x10, RZ ;  /* 0x000000101d037819 */ /* 0x000fe200000006ff */
[----:B------:R-:W-:Y:S01]  /*38b0*/  FFMA R8, R8, R32, R21 ;  /* 0x0000002008087223 */ /* 0x000fe20000000015 */
[----:B------:R-:W-:-:S02]  /*38c0*/  FSEL R22, R9, RZ, P4 ;  /* 0x000000ff09167208 */ /* 0x000fc40002000000 */
[----:B------:R-:W-:Y:S02]  /*38d0*/  FSEL R20, R20, RZ, P4 ;  /* 0x000000ff14147208 */ /* 0x000fe40002000000 */
[----:B------:R-:W-:Y:S02]  /*38e0*/  SEL R32, R19, RZ, !P1 ;  /* 0x000000ff13207207 */ /* 0x000fe40004800000 */
[----:B------:R-:W-:Y:S02]  /*38f0*/  SEL R31, R18, RZ, !P1 ;  /* 0x000000ff121f7207 */ /* 0x000fe40004800000 */
[----:B------:R-:W-:Y:S01]  /*3900*/  SEL R29, R17, RZ, !P1 ;  /* 0x000000ff111d7207 */ /* 0x000fe20004800000 */
[----:B------:R-:W-:Y:S01]  /*3910*/  IMAD.U32 R0, R28, 0x10000, RZ ;  /* 0x000100001c007824 */ /* 0x000fe200078e00ff */
[----:B------:R-:W-:Y:S01]  /*3920*/  FFMA R3, R3, R34, R22 ;  /* 0x0000002203037223 */ /* 0x000fe20000000016 */
[----:B------:R-:W-:Y:S01]  /*3930*/  FFMA R7, R7, R35, R20 ;  /* 0x0000002307077223 */ /* 0x000fe20000000014 */
[----:B------:R-:W-:Y:S01]  /*3940*/  SEL R28, R16, RZ, !P1 ;  /* 0x000000ff101c7207 */ /* 0x000fe20004800000 */
[----:B------:R-:W-:Y:S01]  /*3950*/  IMAD.U32 R22, R32, 0x10000, RZ ;  /* 0x0001000020167824 */ /* 0x000fe200078e00ff */
[----:B------:R-:W-:Y:S01]  /*3960*/  SHF.L.U32 R20, R29, 0x10, RZ ;  /* 0x000000101d147819 */ /* 0x000fe200000006ff */
[----:B------:R-:W-:Y:S01]  /*3970*/  IMAD.U32 R21, R31, 0x10000, RZ ;  /* 0x000100001f157824 */ /* 0x000fe200078e00ff */
[----:B------:R-:W-:Y:S01]  /*3980*/  FFMA R0, R0, R40, R23 ;  /* 0x0000002800007223 */ /* 0x000fe20000000017 */
[----:B------:R-:W-:Y:S01]  /*3990*/  IMAD.U32 R9, R28, 0x10000, RZ ;  /* 0x000100001c097824 */ /* 0x000fe200078e00ff */
[----:B------:R-:W-:Y:S01]  /*39a0*/  FMUL R59, R59, R22 ;  /* 0x000000163b3b7220 */ /* 0x000fe20000400000 */
[----:B------:R-:W-:Y:S01]  /*39b0*/  FMUL R57, R57, R20 ;  /* 0x0000001439397220 */ /* 0x000fe20000400000 */
[----:B------:R-:W-:Y:S01]  /*39c0*/  FMUL R58, R58, R21 ;  /* 0x000000153a3a7220 */ /* 0x000fe20000400000 */
[----:B------:R-:W0:Y:S01]  /*39d0*/  LDS.128 R16, [R5.X4+0x10] ;  /* 0x0000100005107984 */ /* 0x000e220000004c00 */
[----:B------:R-:W-:-:S03]  /*39e0*/  FMUL R56, R56, R9 ;  /* 0x0000000938387220 */ /* 0x000fc60000400000 */
[----:B------:R-:W1:Y:S01]  /*39f0*/  LDS.128 R20, [R5.X4] ;  /* 0x0000000005147984 */ /* 0x000e620000004c00 */
[----:B------:R-:W-:Y:S02]  /*3a00*/  PRMT R9, R28, 0x7632, R9 ;  /* 0x000076321c097816 */ /* 0x000fe40000000009 */
[----:B------:R-:W-:Y:S02]  /*3a10*/  PRMT R28, R29, 0x7632, R28 ;  /* 0x000076321d1c7816 */ /* 0x000fe4000000001c */
[----:B------:R-:W-:-:S03]  /*3a20*/  PRMT R31, R32, 0x7632, R31 ;  /* 0x00007632201f7816 */ /* 0x000fc6000000001f */
[----:B------:R-:W-:Y:S01]  /*3a30*/  IMAD.U32 R28, R28, 0x10000, RZ ;  /* 0x000100001c1c7824 */ /* 0x000fe200078e00ff */
[C---:B------:R-:W-:Y:S01]  /*3a40*/  PRMT R29, R31.reuse, 0x7632, R29 ;  /* 0x000076321f1d7816 */ /* 0x040fe2000000001d */
[----:B------:R-:W-:Y:S02]  /*3a50*/  IMAD.U32 R31, R31, 0x10000, RZ ;  /* 0x000100001f1f7824 */ /* 0x000fe400078e00ff */
[----:B------:R-:W-:Y:S02]  /*3a60*/  FMUL R28, R37, R28 ;  /* 0x0000001c251c7220 */ /* 0x000fe40000400000 */
[----:B------:R-:W-:Y:S01]  /*3a70*/  IMAD.U32 R29, R29, 0x10000, RZ ;  /* 0x000100001d1d7824 */ /* 0x000fe200078e00ff */
[----:B------:R-:W-:Y:S02]  /*3a80*/  FMUL R31, R38, R31 ;  /* 0x0000001f261f7220 */ /* 0x000fe40000400000 */
[----:B------:R-:W-:Y:S01]  /*3a90*/  FSEL R28, R28, RZ, !P1 ;  /* 0x000000ff1c1c7208 */ /* 0x000fe20004800000 */
[----:B------:R-:W-:Y:S01]  /*3aa0*/  FMUL R29, R30, R29 ;  /* 0x0000001d1e1d7220 */ /* 0x000fe20000400000 */
[----:B------:R-:W-:-:S03]  /*3ab0*/  FSEL R30, R59, RZ, !P1 ;  /* 0x000000ff3b1e7208 */ /* 0x000fc60004800000 */
[----:B------:R-:W-:Y:S01]  /*3ac0*/  FADD R55, R55, R28 ;  /* 0x0000001c37377221 */ /* 0x000fe20000000000 */
[----:B------:R-:W-:Y:S01]  /*3ad0*/  FSEL R28, R31, RZ, !P1 ;  /* 0x000000ff1f1c7208 */ /* 0x000fe20004800000 */
[----:B------:R-:W-:Y:S01]  /*3ae0*/  IMAD.U32 R9, R9, 0x10000, RZ ;  /* 0x0001000009097824 */ /* 0x000fe200078e00ff */
[----:B------:R-:W-:Y:S02]  /*3af0*/  FSEL R29, R29, RZ, !P1 ;  /* 0x000000ff1d1d7208 */ /* 0x000fe40004800000 */
[----:B------:R-:W-:Y:S01]  /*3b00*/  FSEL R32, R57, RZ, !P1 ;  /* 0x000000ff39207208 */ /* 0x000fe20004800000 */
[----:B------:R-:W-:Y:S01]  /*3b10*/  FADD R30, R71, R30 ;  /* 0x0000001e471e7221 */ /* 0x000fe20000000000 */
[----:B------:R-:W-:Y:S01]  /*3b20*/  FADD R28, R53, R28 ;  /* 0x0000001c351c7221 */ /* 0x000fe20000000000 */
[----:B------:R-:W-:Y:S01]  /*3b30*/  FMUL R9, R36, R9 ;  /* 0x0000000924097220 */ /* 0x000fe20000400000 */
[----:B------:R-:W-:Y:S01]  /*3b40*/  FADD R29, R52, R29 ;  /* 0x0000001d341d7221 */ /* 0x000fe20000000000 */
[----:B------:R-:W-:Y:S01]  /*3b50*/  FADD R32, R69, R32 ;  /* 0x0000002045207221 */ /* 0x000fe20000000000 */
[----:B------:R-:W-:Y:S01]  /*3b60*/  FADD R31, RZ, R30 ;  /* 0x0000001eff1f7221 */ /* 0x000fe20000000000 */
[----:B------:R-:W-:Y:S01]  /*3b70*/  FADD R30, RZ, R28 ;  /* 0x0000001cff1e7221 */ /* 0x000fe20000000000 */
[----:B------:R-:W-:Y:S01]  /*3b80*/  FADD R28, RZ, R29 ;  /* 0x0000001dff1c7221 */ /* 0x000fe20000000000 */
[----:B------:R-:W-:Y:S01]  /*3b90*/  FSEL R9, R9, RZ, !P1 ;  /* 0x000000ff09097208 */ /* 0x000fe20004800000 */
[----:B------:R-:W-:Y:S01]  /*3ba0*/  FADD R29, RZ, R32 ;  /* 0x00000020ff1d7221 */ /* 0x000fe20000000000 */
[----:B------:R-:W-:Y:S01]  /*3bb0*/  FSEL R35, R58, RZ, !P1 ;  /* 0x000000ff3a237208 */ /* 0x000fe20004800000 */
[----:B0-----:R-:W-:-:S02]  /*3bc0*/  FADD R17, R17, R28 ;  /* 0x0000001c11117221 */ /* 0x001fc40000000000 */
[----:B-1----:R-:W-:Y:S01]  /*3bd0*/  FADD R22, R22, R29 ;  /* 0x0000001d16167221 */ /* 0x002fe20000000000 */
[----:B------:R-:W-:Y:S01]  /*3be0*/  FADD R9, R54, R9 ;  /* 0x0000000936097221 */ /* 0x000fe20000000000 */
[----:B------:R-:W-:Y:S02]  /*3bf0*/  SEL R29, R15, RZ, !P0 ;  /* 0x000000ff0f1d7207 */ /* 0x000fe40004000000 */
[----:B------:R-:W-:Y:S01]  /*3c00*/  SEL R28, R14, RZ, !P0 ;  /* 0x000000ff0e1c7207 */ /* 0x000fe20004000000 */
[----:B------:R-:W-:Y:S01]  /*3c10*/  FADD R19, R19, R30 ;  /* 0x0000001e13137221 */ /* 0x000fe20000000000 */
[C---:B------:R-:W-:Y:S01]  /*3c20*/  PRMT R24, R50.reuse, 0x7632, R24 ;  /* 0x0000763232187816 */ /* 0x040fe20000000018 */
[----:B------:R-:W-:Y:S01]  /*3c30*/  FADD R30, RZ, R9 ;  /* 0x00000009ff1e7221 */ /* 0x000fe20000000000 */
[----:B------:R-:W-:Y:S01]  /*3c40*/  PRMT R27, R51, 0x7632, R27 ;  /* 0x00007632331b7816 */ /* 0x000fe2000000001b */
[----:B------:R-:W-:Y:S01]  /*3c50*/  FADD R32, RZ, R55 ;  /* 0x00000037ff207221 */ /* 0x000fe20000000000 */
[----:B------:R-:W-:Y:S01]  /*3c60*/  SHF.L.U32 R50, R50, 0x10, RZ ;  /* 0x0000001032327819 */ /* 0x000fe200000006ff */
[----:B------:R-:W-:Y:S01]  /*3c70*/  IMAD.U32 R14, R29, 0x10000, RZ ;  /* 0x000100001d0e7824 */ /* 0x000fe200078e00ff */
[----:B------:R-:W-:Y:S01]  /*3c80*/  SHF.L.U32 R15, R28, 0x10, RZ ;  /* 0x000000101c0f7819 */ /* 0x000fe200000006ff */
[----:B------:R-:W-:Y:S01]  /*3c90*/  IMAD.U32 R51, R51, 0x10000, RZ ;  /* 0x0001000033337824 */ /* 0x000fe200078e00ff */
[----:B------:R-:W-:Y:S01]  /*3ca0*/  SEL R9, R12, RZ, !P0 ;  /* 0x000000ff0c097207 */ /* 0x000fe20004000000 */
[----:B------:R-:W-:Y:S01]  /*3cb0*/  FADD R35, R72, R35 ;  /* 0x0000002348237221 */ /* 0x000fe20000000000 */
[----:B------:R-:W-:Y:S01]  /*3cc0*/  IMAD.U32 R62, R25, 0x10000, RZ ;  /* 0x00010000193e7824 */ /* 0x000fe200078e00ff */
[----:B------:R-:W-:Y:S01]  /*3cd0*/  FADD R18, R18, R31 ;  /* 0x0000001f12127221 */ /* 0x000fe20000000000 */
[----:B------:R-:W-:Y:S01]  /*3ce0*/  FADD R23, R23, R32 ;  /* 0x0000002017177221 */ /* 0x000fe20000000000 */
[----:B------:R-:W-:Y:S01]  /*3cf0*/  PRMT R25, R48, 0x7632, R25 ;  /* 0x0000763230197816 */ /* 0x000fe20000000019 */
[----:B------:R-:W-:Y:S01]  /*3d00*/  FADD R35, RZ, R35 ;  /* 0x00000023ff237221 */ /* 0x000fe20000000000 */
[----:B------:R-:W-:Y:S01]  /*3d10*/  SEL R32, R13, RZ, !P0 ;  /* 0x000000ff0d207207 */ /* 0x000fe20004000000 */
[----:B------:R-:W-:Y:S01]  /*3d20*/  FMUL R51, R51, R14 ;  /* 0x0000000e33337220 */ /* 0x000fe20000400000 */
[----:B------:R-:W-:Y:S01]  /*3d30*/  FMUL R50, R50, R15 ;  /* 0x0000000f32327220 */ /* 0x000fe20000400000 */
[----:B------:R-:W-:Y:S01]  /*3d40*/  PRMT R29, R29, 0x7632, R29 ;  /* 0x000076321d1d7816 */ /* 0x000fe2000000001d */
[----:B------:R-:W-:Y:S01]  /*3d50*/  IMAD.U32 R31, R9, 0x10000, RZ ;  /* 0x00010000091f7824 */ /* 0x000fe200078e00ff */
[----:B------:R-:W-:Y:S01]  /*3d60*/  PRMT R28, R28, 0x7632, R28 ;  /* 0x000076321c1c7816 */ /* 0x000fe2000000001c */
[----:B------:R-:W-:Y:S01]  /*3d70*/  IMAD.U32 R48, R48, 0x10000, RZ ;  /* 0x0001000030307824 */ /* 0x000fe200078e00ff */
[----:B------:R-:W0:Y:S01]  /*3d80*/  LDS.128 R12, [R5.X4+0x2410] ;  /* 0x00241000050c7984 */ /* 0x000e220000004c00 */
[----:B------:R-:W-:Y:S01]  /*3d90*/  FADD R16, R16, R35 ;  /* 0x0000002310107221 */ /* 0x000fe20000000000 */
[----:B------:R-:W-:Y:S01]  /*3da0*/  FADD R21, R21, R30 ;  /* 0x0000001e15157221 */ /* 0x000fe20000000000 */
[----:B------:R-:W-:Y:S01]  /*3db0*/  IMAD.U32 R36, R29, 0x10000, RZ ;  /* 0x000100001d247824 */ /* 0x000fe200078e00ff */
[----:B------:R-:W-:Y:S01]  /*3dc0*/  FMUL R48, R48, R31 ;  /* 0x0000001f30307220 */ /* 0x000fe20000400000 */
[----:B------:R-:W-:-:S02]  /*3dd0*/  IMAD.U32 R35, R28, 0x10000, RZ ;  /* 0x000100001c237824 */ /* 0x000fc400078e00ff */
[----:B------:R-:W1:Y:S01]  /*3de0*/  LDS.128 R28, [R5.X4+0x2400] ;  /* 0x00240000051c7984 */ /* 0x000e620000004c00 */
[----:B------:R-:W-:Y:S01]  /*3df0*/  IMAD.U32 R66, R26, 0x10000, RZ ;  /* 0x000100001a427824 */ /* 0x000fe200078e00ff */
[----:B------:R-:W-:Y:S01]  /*3e00*/  SHF.L.U32 R34, R32, 0x10, RZ ;  /* 0x0000001020227819 */ /* 0x000fe200000006ff */
[----:B------:R-:W-:Y:S01]  /*3e10*/  IMAD.U32 R24, R24, 0x10000, RZ ;  /* 0x0001000018187824 */ /* 0x000fe200078e00ff */
[----:B------:R-:W-:Y:S01]  /*3e20*/  PRMT R9, R9, 0x7632, R9 ;  /* 0x0000763209097816 */ /* 0x000fe20000000009 */
[----:B------:R-:W-:Y:S01]  /*3e30*/  IMAD.U32 R25, R25, 0x10000, RZ ;  /* 0x0001000019197824 */ /* 0x000fe200078e00ff */
[----:B------:R-:W-:Y:S01]  /*3e40*/  PRMT R26, R49, 0x7632, R26 ;  /* 0x00007632311a7816 */ /* 0x000fe2000000001a */
[----:B------:R-:W-:Y:S01]  /*3e50*/  IMAD.U32 R27, R27, 0x10000, RZ ;  /* 0x000100001b1b7824 */ /* 0x000fe200078e00ff */
[----:B------:R-:W-:Y:S01]  /*3e60*/  PRMT R32, R32, 0x7632, R32 ;  /* 0x0000763220207816 */ /* 0x000fe20000000020 */
[----:B------:R-:W-:Y:S01]  /*3e70*/  FMUL R35, R24, R35 ;  /* 0x0000002318237220 */ /* 0x000fe20000400000 */
[----:B------:R-:W-:Y:S01]  /*3e80*/  SHF.L.U32 R26, R26, 0x10, RZ ;  /* 0x000000101a1a7819 */ /* 0x000fe200000006ff */
[----:B------:R-:W-:Y:S01]  /*3e90*/  IMAD.U32 R24, R9, 0x10000, RZ ;  /* 0x0001000009187824 */ /* 0x000fe200078e00ff */
[----:B------:R-:W-:Y:S01]  /*3ea0*/  FSEL R37, R56, RZ, !P1 ;  /* 0x000000ff38257208 */ /* 0x000fe20004800000 */
[----:B------:R-:W-:Y:S01]  /*3eb0*/  IMAD.U32 R49, R49, 0x10000, RZ ;  /* 0x0001000031317824 */ /* 0x000fe200078e00ff */
[----:B------:R-:W-:Y:S01]  /*3ec0*/  FSEL R63, R63, RZ, P4 ;  /* 0x000000ff3f3f7208 */ /* 0x000fe20002000000 */
[----:B------:R-:W-:Y:S01]  /*3ed0*/  IMAD.U32 R9, R32, 0x10000, RZ ;  /* 0x0001000020097824 */ /* 0x000fe200078e00ff */
[----:B------:R-:W-:Y:S01]  /*3ee0*/  FMUL R24, R25, R24 ;  /* 0x0000001819187220 */ /* 0x000fe20000400000 */
[----:B------:R-:W-:Y:S01]  /*3ef0*/  FSEL R35, R35, RZ, !P0 ;  /* 0x000000ff23237208 */ /* 0x000fe20004000000 */
[----:B------:R-:W-:Y:S01]  /*3f00*/  FMUL R34, R49, R34 ;  /* 0x0000002231227220 */ /* 0x000fe20000400000 */
[----:B------:R-:W-:Y:S01]  /*3f10*/  FMUL R27, R27, R36 ;  /* 0x000000241b1b7220 */ /* 0x000fe20000400000 */
[----:B------:R-:W-:Y:S01]  /*3f20*/  FMUL R9, R26, R9 ;  /* 0x000000091a097220 */ /* 0x000fe20000400000 */
[----:B------:R-:W-:Y:S01]  /*3f30*/  FSEL R45, R45, RZ, P4 ;  /* 0x000000ff2d2d7208 */ /* 0x000fe20002000000 */
[----:B------:R-:W-:Y:S01]  /*3f40*/  IMAD.U32 R33, R33, 0x10000, RZ ;  /* 0x0001000021217824 */ /* 0x000fe200078e00ff */
[----:B------:R-:W-:Y:S01]  /*3f50*/  FADD R37, R70, R37 ;  /* 0x0000002546257221 */ /* 0x000fe20000000000 */
[----:B------:R-:W-:Y:S01]  /*3f60*/  FSEL R24, R24, RZ, !P0 ;  /* 0x000000ff18187208 */ /* 0x000fe20004000000 */
[----:B------:R-:W-:Y:S01]  /*3f70*/  FADD R0, R0, R35 ;  /* 0x0000002300007221 */ /* 0x000fe20000000000 */
[----:B------:R-:W-:Y:S01]  /*3f80*/  FSEL R51, R51, RZ, !P0 ;  /* 0x000000ff33337208 */ /* 0x000fe20004000000 */
[----:B------:R-:W-:Y:S01]  /*3f90*/  FFMA R41, R66, R41, R63 ;  /* 0x0000002942297223 */ /* 0x000fe2000000003f */
[----:B------:R-:W-:Y:S01]  /*3fa0*/  FSEL R50, R50, RZ, !P0 ;  /* 0x000000ff32327208 */ /* 0x000fe20004000000 */
[----:B------:R-:W-:Y:S01]  /*3fb0*/  FFMA R33, R62, R33, R45 ;  /* 0x000000213e217223 */ /* 0x000fe2000000002d */
[----:B------:R-:W-:Y:S01]  /*3fc0*/  FSEL R48, R48, RZ, !P0 ;  /* 0x000000ff30307208 */ /* 0x000fe20004000000 */
[----:B------:R-:W-:Y:S06]  /*3fd0*/  BAR.SYNC 0x0 ;  /* 0x0000000000007b1d */ /* 0x000fec0000000000 */
[----:B------:R-:W-:-:S02]  /*3fe0*/  FSEL R34, R34, RZ, !P0 ;  /* 0x000000ff22227208 */ /* 0x000fc40004000000 */
[----:B------:R-:W-:Y:S02]  /*3ff0*/  FSEL R26, R27, RZ, !P0 ;  /* 0x000000ff1b1a7208 */ /* 0x000fe40004000000 */
[----:B------:R-:W-:Y:S01]  /*4000*/  FSEL R9, R9, RZ, !P0 ;  /* 0x000000ff09097208 */ /* 0x000fe20004000000 */
[----:B------:R-:W-:Y:S01]  /*4010*/  FADD R37, RZ, R37 ;  /* 0x00000025ff257221 */ /* 0x000fe20000000000 */
[----:B------:R-:W-:Y:S01]  /*4020*/  FADD R0, RZ, R0 ;  /* 0x00000000ff007221 */ /* 0x000fe20000000000 */
[----:B------:R-:W-:Y:S01]  /*4030*/  FADD R7, R7, R24 ;  /* 0x0000001807077221 */ /* 0x000fe20000000000 */
[----:B------:R-:W-:Y:S01]  /*4040*/  FADD R42, R42, R51 ;  /* 0x000000332a2a7221 */ /* 0x000fe20000000000 */
[----:B------:R-:W-:Y:S01]  /*4050*/  FADD R41, R41, R50 ;  /* 0x0000003229297221 */ /* 0x000fe20000000000 */
[----:B------:R-:W-:Y:S01]  /*4060*/  FADD R43, R43, R48 ;  /* 0x000000302b2b7221 */ /* 0x000fe20000000000 */
[----:B------:R-:W-:Y:S01]  /*4070*/  FADD R33, R33, R34 ;  /* 0x0000002221217221 */ /* 0x000fe20000000000 */
[----:B------:R-:W-:Y:S01]  /*4080*/  FADD R3, R3, R26 ;  /* 0x0000001a03037221 */ /* 0x000fe20000000000 */
[----:B------:R-:W-:Y:S01]  /*4090*/  FADD R8, R8, R9 ;  /* 0x0000000908087221 */ /* 0x000fe20000000000 */
[----:B------:R-:W-:Y:S01]  /*40a0*/  FADD R20, R20, R37 ;  /* 0x0000002514147221 */ /* 0x000fe20000000000 */
[----:B0-----:R-:W-:Y:S01]  /*40b0*/  FADD R37, R13, R0 ;  /* 0x000000000d257221 */ /* 0x001fe20000000000 */
[----:B------:R-:W-:Y:S01]  /*40c0*/  FADD R0, RZ, R7 ;  /* 0x00000007ff007221 */ /* 0x000fe20000000000 */
[----:B------:R-:W-:Y:S01]  /*40d0*/  FADD R9, RZ, R42 ;  /* 0x0000002aff097221 */ /* 0x000fe20000000000 */
[----:B------:R-:W-:Y:S01]  /*40e0*/  FADD R41, RZ, R41 ;  /* 0x00000029ff297221 */ /* 0x000fe20000000000 */
[----:B------:R-:W-:Y:S01]  /*40f0*/  FADD R24, RZ, R3 ;  /* 0x00000003ff187221 */ /* 0x000fe20000000000 */
[----:B------:R-:W-:Y:S01]  /*4100*/  FADD R43, RZ, R43 ;  /* 0x0000002bff2b7221 */ /* 0x000fe20000000000 */
[----:B------:R-:W-:Y:S01]  /*4110*/  FADD R33, RZ, R33 ;  /* 0x00000021ff217221 */ /* 0x000fe20000000000 */
[----:B------:R-:W-:Y:S01]  /*4120*/  FADD R8, RZ, R8 ;  /* 0x00000008ff087221 */ /* 0x000fe20000000000 */
[----:B-1----:R-:W-:Y:S01]  /*4130*/  FADD R29, R29, R0 ;  /* 0x000000001d1d7221 */ /* 0x002fe20000000000 */
[----:B------:R-:W-:Y:S01]  /*4140*/  FADD R38, R14, R9 ;  /* 0x000000090e267221 */ /* 0x000fe20000000000 */
[----:B------:R-:W-:Y:S01]  /*4150*/  FADD R36, R12, R41 ;  /* 0x000000290c247221 */ /* 0x000fe20000000000 */
[----:B------:R-:W-:Y:S01]  /*4160*/  FADD R39, R15, R24 ;  /* 0x000000180f277221 */ /* 0x000fe20000000000 */
[----:B------:R-:W-:Y:S01]  /*4170*/  FADD R28, R28, R43 ;  /* 0x0000002b1c1c7221 */ /* 0x000fe20000000000 */
[----:B------:R-:W-:Y:S01]  /*4180*/  FADD R30, R30, R33 ;  /* 0x000000211e1e7221 */ /* 0x000fe20000000000 */
[----:B------:R-:W-:Y:S01]  /*4190*/  FADD R31, R31, R8 ;  /* 0x000000081f1f7221 */ /* 0x000fe20000000000 */
[----:B------:R-:W-:Y:S01]  /*41a0*/  IMAD.SHL.U32 R0, R2, 0x4, RZ ;  /* 0x0000000402007824 */ /* 0x000fe200078e00ff */
[----:B------:R-:W-:Y:S04]  /*41b0*/  STS.128 [R5.X4+0x10], R16 ;  /* 0x0000101005007388 */ /* 0x000fe80000004c00 */
[----:B------:R-:W-:Y:S01]  /*41c0*/  STS.128 [R5.X4], R20 ;  /* 0x0000001405007388 */ /* 0x000fe20000004c00 */
[----:B------:R-:W-:-:S03]  /*41d0*/  LOP3.LUT R3, R0, 0x3c, RZ, 0xc0, !PT ;  /* 0x0000003c00037812 */ /* 0x000fc600078ec0ff */
[----:B------:R-:W-:Y:S06]  /*41e0*/  BAR.SYNC 0x0 ;  /* 0x0000000000007b1d */ /* 0x000fec0000000000 */
[----:B------:R-:W0:Y:S04]  /*41f0*/  LDS.128 R12, [R11.X4] ;  /* 0x000000000b0c7984 */ /* 0x000e280000004c00 */
[----:B------:R-:W1:Y:S04]  /*4200*/  LDS.128 R24, [R11.X4+0x1200] ;  /* 0x001200000b187984 */ /* 0x000e680000004c00 */
[----:B------:R-:W-:Y:S06]  /*4210*/  BAR.SYNC 0x0 ;  /* 0x0000000000007b1d */ /* 0x000fec0000000000 */
[----:B------:R-:W-:Y:S04]  /*4220*/  STS.128 [R5.X4+0x10], R36 ;  /* 0x0000102405007388 */ /* 0x000fe80000004c00 */
[----:B------:R-:W-:Y:S01]  /*4230*/  STS.128 [R5.X4], R28 ;  /* 0x0000001c05007388 */ /* 0x000fe20000004c00 */
[----:B------:R-:W-:-:S03]  /*4240*/  LOP3.LUT R6, R6, R3, RZ, 0xfc, !PT ;  /* 0x0000000306067212 */ /* 0x000fc600078efcff */
[----:B------:R-:W-:Y:S06]  /*4250*/  BAR.SYNC 0x0 ;  /* 0x0000000000007b1d */ /* 0x000fec0000000000 */
[----:B------:R-:W2:Y:S01]  /*4260*/  LDS.128 R16, [R11.X4] ;  /* 0x000000000b107984 */ /* 0x000ea20000004c00 */
[----:B------:R-:W-:Y:S02]  /*4270*/  SHF.R.S32.HI R7, RZ, 0x1f, R6 ;  /* 0x0000001fff077819 */ /* 0x000fe40000011406 */
[----:B------:R-:W-:Y:S02]  /*4280*/  SHF.R.U32.HI R0, RZ, 0x4, R2 ;  /* 0x00000004ff007819 */ /* 0x000fe40000011602 */
[----:B------:R-:W-:-:S02]  /*4290*/  LEA.HI R7, R7, R6, RZ, 0x9 ;  /* 0x0000000607077211 */ /* 0x000fc400078f48ff */
[----:B------:R-:W-:Y:S02]  /*42a0*/  SGXT.U32 R0, R0, 0x1 ;  /* 0x000000010000781a */ /* 0x000fe40000000000 */
[----:B------:R-:W-:Y:S01]  /*42b0*/  SHF.L.U32 R3, R4, 0x1, RZ ;  /* 0x0000000104037819 */ /* 0x000fe200000006ff */
[----:B------:R-:W-:-:S03]  /*42c0*/  IMAD.SHL.U32 R2, R7, 0x100, RZ ;  /* 0x0000010007027824 */ /* 0x000fc600078e00ff */
[----:B------:R-:W-:Y:S02]  /*42d0*/  LOP3.LUT R3, R3, R0, RZ, 0xfc, !PT ;  /* 0x0000000003037212 */ /* 0x000fe400078efcff */
[----:B------:R-:W-:Y:S02]  /*42e0*/  LOP3.LUT R9, R7, 0xfffffe00, RZ, 0xc0, !PT ;  /* 0xfffffe0007097812 */ /* 0x000fe400078ec0ff */
[----:B------:R-:W-:Y:S02]  /*42f0*/  LOP3.LUT R5, R2, 0xfffe0000, RZ, 0xc0, !PT ;  /* 0xfffe000002057812 */ /* 0x000fe400078ec0ff */
[C---:B------:R-:W-:Y:S02]  /*4300*/  LOP3.LUT R0, R10.reuse, R3, RZ, 0xfc, !PT ;  /* 0x000000030a007212 */ /* 0x040fe400078efcff */
[C-C-:B------:R-:W-:Y:S02]  /*4310*/  LOP3.LUT R2, R10.reuse, 0x10, R3.reuse, 0xfe, !PT ;  /* 0x000000100a027812 */ /* 0x140fe400078efe03 */
[----:B------:R-:W-:-:S02]  /*4320*/  LOP3.LUT R4, R10, 0x20, R3, 0xfe, !PT ;  /* 0x000000200a047812 */ /* 0x000fc400078efe03 */
[----:B------:R-:W-:Y:S02]  /*4330*/  LOP3.LUT R10, R10, 0x30, R3, 0xfe, !PT ;  /* 0x000000300a0a7812 */ /* 0x000fe400078efe03 */
[----:B------:R-:W-:Y:S02]  /*4340*/  IADD3 R9, R5, R6, -R9 ;  /* 0x0000000605097210 */ /* 0x000fe40007ffe809 */
[----:B------:R-:W-:Y:S02]  /*4350*/  ISETP.GE.AND P1, PT, R0, 0x100, PT ;  /* 0x000001000000780c */ /* 0x000fe40003f26270 */
[----:B------:R-:W-:Y:S02]  /*4360*/  ISETP.GE.AND P2, PT, R2, 0x100, PT ;  /* 0x000001000200780c */ /* 0x000fe40003f46270 */
[----:B------:R-:W-:Y:S01]  /*4370*/  ISETP.GE.AND P3, PT, R4, 0x100, PT ;  /* 0x000001000400780c */ /* 0x000fe20003f66270 */
[----:B------:R-:W-:Y:S01]  /*4380*/  IMAD.MOV.U32 R8, RZ, RZ, 0x4 ;  /* 0x00000004ff087424 */ /* 0x000fe200078e00ff */
[----:B------:R-:W-:Y:S01]  /*4390*/  ISETP.GE.AND P0, PT, R10, 0x100, PT ;  /* 0x000001000a00780c */ /* 0x000fe20003f06270 */
[--C-:B------:R-:W-:Y:S01]  /*43a0*/  IMAD R3, R0, 0x200, R9.reuse ;  /* 0x0000020000037824 */ /* 0x100fe200078e0209 */
[----:B------:R-:W-:Y:S01]  /*43b0*/  LEA R5, R2, R9, 0x9 ;  /* 0x0000000902057211 */ /* 0x000fe200078e48ff */
[----:B------:R-:W-:-:S02]  /*43c0*/  IMAD R6, R4, 0x200, R9 ;  /* 0x0000020004067824 */ /* 0x000fc400078e0209 */
[----:B------:R-:W-:-:S04]  /*43d0*/  IMAD.WIDE R2, R3, R8, c[0x0][0x178] ;  /* 0x00005e0003027625 */ /* 0x000fc800078e0208 */
[-C--:B------:R-:W-:Y:S01]  /*43e0*/  IMAD.WIDE R4, R5, R8.reuse, c[0x0][0x178] ;  /* 0x00005e0005047625 */ /* 0x080fe200078e0208 */
[----:B0-----:R0:W-:Y:S03]  /*43f0*/  @!P1 STG.E.128 [R2.64], R12 ;  /* 0x0000000c02009986 */ /* 0x0011e6000c101d04 */
[----:B------:R-:W-:Y:S01]  /*4400*/  IMAD.WIDE R6, R6, R8, c[0x0][0x178] ;  /* 0x00005e0006067625 */ /* 0x000fe200078e0208 */
[----:B-1----:R0:W-:Y:S04]  /*4410*/  @!P2 STG.E.128 [R4.64], R24 ;  /* 0x000000180400a986 */ /* 0x0021e8000c101d04 */
[----:B--2---:R0:W-:Y:S01]  /*4420*/  @!P3 STG.E.128 [R6.64], R16 ;  /* 0x000000100600b986 */ /* 0x0041e2000c101d04 */
[----:B------:R-:W-:Y:S05]  /*4430*/  @P0 EXIT ;  /* 0x000000000000094d */ /* 0x000fea0003800000 */
[----:B0-----:R-:W0:Y:S01]  /*4440*/  LDS.128 R4, [R11.X4+0x1200] ;  /* 0x001200000b047984 */ /* 0x001e220000004c00 */
[----:B------:R-:W-:-:S04]  /*4450*/  IMAD R2, R10, 0x200, R9 ;  /* 0x000002000a027824 */ /* 0x000fc800078e0209 */
[----:B------:R-:W-:-:S05]  /*4460*/  IMAD.WIDE R2, R2, R8, c[0x0][0x178] ;  /* 0x00005e0002027625 */ /* 0x000fca00078e0208 */
[----:B0-----:R-:W-:Y:S01]  /*4470*/  STG.E.128 [R2.64], R4 ;  /* 0x0000000402007986 */ /* 0x001fe2000c101d04 */
[----:B------:R-:W-:Y:S05]  /*4480*/  EXIT ;  /* 0x000000000000794d */ /* 0x000fea0003800000 */
.L_x_0:
[----:B------:R-:W-:-:S00]  /*4490*/  BRA `(.L_x_0) ;  /* 0xfffffff000007947 */ /* 0x000fc0000383ffff */
[----:B------:R-:W-:-:S00]  /*44a0*/  NOP ;  /* 0x0000000000007918 */ /* 0x000fc00000000000 */
        /* <DEDUP_REMOVED lines=13> */
.L_x_1:


//--------------------- .nv.shared.triton__0d1d2d3d4de5de --------------------------
	.section	.nv.shared.triton__0d1d2d3d4de5de,"aw",@nobits
	.align	16
